	.target	sm_90a

	.elftype	@"ET_EXEC"


//--------------------- .note.nv.tkinfo           --------------------------
	.section	.note.nv.tkinfo,"",@"SHT_NOTE"
	.sectionflags	@"SHF_NOTE_NV_TKINFO"
	.tkinfo
        /*0018*/ 	.word	0x00000002
        /*0030*/ 	.string	""
        /*0030*/ 	.string	"ptxas"
        /*0030*/ 	.string	"Cuda compilation tools, release 13.0, V13.0.88"
        /*0030*/ 	.string	"Build cuda_13.0.r13.0/compiler.36424714_0"
        /*0030*/ 	.string	"-arch sm_90a -m 64 "



//--------------------- .note.nv.cuinfo           --------------------------
	.section	.note.nv.cuinfo,"",@"SHT_NOTE"
	.sectionflags	@"SHF_NOTE_NV_CUINFO"
        /*0018*/ 	.short	0x0002
        /*001a*/ 	.short	0x005a
        /*001c*/ 	.short	0x0082
	.zero		2


//--------------------- .nv.info                  --------------------------
	.section	.nv.info,"",@"SHT_CUDA_INFO"
	.align	4


	//----- nvinfo : EIATTR_REGCOUNT
	.align		4
        /*0000*/ 	.byte	0x04, 0x2f
        /*0002*/ 	.short	(.L_12 - .L_11)
	.align		4
.L_11:
        /*0004*/ 	.word	index@(_ZN7cutlass6KernelINS_4gemm6kernel14RankKUniversalINS1_11threadblock13MmaMultistageINS1_9GemmShapeILi32ELi32ELi16EEENS_9transform11threadblock28PredicatedTileAccessIteratorINS_11MatrixShapeILi32ELi16EEEdNS_6layout11ColumnMajorELi1ENS8_31PitchLinearWarpStripedThreadMapINS_16PitchLinearShapeILi32ELi16EEELi128ENSG_ILi16ELi2EEELi1EEENS_5ArrayIdLi1ELb1EEELb0ENSD_9NoPermuteEEENS9_25RegularTileAccessIteratorISC_dNSD_43ColumnMajorTensorOpMultiplicandCongruous64bELi1ESJ_Li8EEELNS_4arch14CacheOperation4KindE0ENSA_INSB_ILi16ELi32EEEdNSD_8RowMajorELi0ESJ_SL_Lb0ESM_EENSO_ISU_dNSD_40RowMajorTensorOpMultiplicandCongruous64bELi0ESJ_Li8EEELST_0EdSV_NS4_9MmaPolicyINS1_4warp11MmaTensorOpINS6_ILi16ELi16ELi16EEEdSP_dSX_dSV_NS10_17MmaTensorOpPolicyINSR_3MmaINS6_ILi8ELi8ELi4EEELi32EdSV_dSE_dSV_NSR_13OpMultiplyAddEEENSB_ILi1ELi1EEEEELi1ELb0EbEENSB_ILi0ELi0EEES1B_Li1EEELi3ELNS1_23SharedMemoryClearOptionE0EbEENS_8epilogue11threadblock8EpilogueIS7_S1A_Li1ENS1G_27PredicatedTileIteratorBlas3INS1G_26OutputTileOptimalThreadMapINS1G_15OutputTileShapeILi32ELi8ELi2ELi1ELi1EEENS1K_ILi1ELi2ELi1ELi1ELi2EEELi128ELi1ELi64EEEdLNS_8BlasModeE1EEENS1F_4warp24FragmentIteratorTensorOpIS12_S15_dNSK_IdLi2ELb1EEESV_EENS1Q_20TileIteratorTensorOpIS12_S15_dSV_EENS1G_18SharedLoadIteratorINS1N_18CompactedThreadMapEdLi8EEENS1F_6thread17LinearCombinationIdLi1EddLNS1Z_9ScaleType4KindE0ELNS_15FloatRoundStyleE2EdEENSB_ILi0ELi4EEELi1ELi1EEENS4_30GemmIdentityThreadblockSwizzleILi1EEELNS_8FillModeE1EEEEEvNT_6ParamsE)
        /*0008*/ 	.word	0x00000052


	//----- nvinfo : EIATTR_FRAME_SIZE
	.align		4
.L_12:
        /*000c*/ 	.byte	0x04, 0x11
        /*000e*/ 	.short	(.L_14 - .L_13)
	.align		4
.L_13:
        /*0010*/ 	.word	index@($__internal_0_$__cuda_sm20_div_u64)
        /*0014*/ 	.word	0x00000000


	//----- nvinfo : EIATTR_FRAME_SIZE
	.align		4
.L_14:
        /*0018*/ 	.byte	0x04, 0x11
        /*001a*/ 	.short	(.L_16 - .L_15)
	.align		4
.L_15:
        /*001c*/ 	.word	index@(_ZN7cutlass6KernelINS_4gemm6kernel14RankKUniversalINS1_11threadblock13MmaMultistageINS1_9GemmShapeILi32ELi32ELi16EEENS_9transform11threadblock28PredicatedTileAccessIteratorINS_11MatrixShapeILi32ELi16EEEdNS_6layout11ColumnMajorELi1ENS8_31PitchLinearWarpStripedThreadMapINS_16PitchLinearShapeILi32ELi16EEELi128ENSG_ILi16ELi2EEELi1EEENS_5ArrayIdLi1ELb1EEELb0ENSD_9NoPermuteEEENS9_25RegularTileAccessIteratorISC_dNSD_43ColumnMajorTensorOpMultiplicandCongruous64bELi1ESJ_Li8EEELNS_4arch14CacheOperation4KindE0ENSA_INSB_ILi16ELi32EEEdNSD_8RowMajorELi0ESJ_SL_Lb0ESM_EENSO_ISU_dNSD_40RowMajorTensorOpMultiplicandCongruous64bELi0ESJ_Li8EEELST_0EdSV_NS4_9MmaPolicyINS1_4warp11MmaTensorOpINS6_ILi16ELi16ELi16EEEdSP_dSX_dSV_NS10_17MmaTensorOpPolicyINSR_3MmaINS6_ILi8ELi8ELi4EEELi32EdSV_dSE_dSV_NSR_13OpMultiplyAddEEENSB_ILi1ELi1EEEEELi1ELb0EbEENSB_ILi0ELi0EEES1B_Li1EEELi3ELNS1_23SharedMemoryClearOptionE0EbEENS_8epilogue11threadblock8EpilogueIS7_S1A_Li1ENS1G_27PredicatedTileIteratorBlas3INS1G_26OutputTileOptimalThreadMapINS1G_15OutputTileShapeILi32ELi8ELi2ELi1ELi1EEENS1K_ILi1ELi2ELi1ELi1ELi2EEELi128ELi1ELi64EEEdLNS_8BlasModeE1EEENS1F_4warp24FragmentIteratorTensorOpIS12_S15_dNSK_IdLi2ELb1EEESV_EENS1Q_20TileIteratorTensorOpIS12_S15_dSV_EENS1G_18SharedLoadIteratorINS1N_18CompactedThreadMapEdLi8EEENS1F_6thread17LinearCombinationIdLi1EddLNS1Z_9ScaleType4KindE0ELNS_15FloatRoundStyleE2EdEENSB_ILi0ELi4EEELi1ELi1EEENS4_30GemmIdentityThreadblockSwizzleILi1EEELNS_8FillModeE1EEEEEvNT_6ParamsE)
        /*0020*/ 	.word	0x00000000


	//----- nvinfo : EIATTR_MIN_STACK_SIZE
	.align		4
.L_16:
        /*0024*/ 	.byte	0x04, 0x12
        /*0026*/ 	.short	(.L_18 - .L_17)
	.align		4
.L_17:
        /*0028*/ 	.word	index@(_ZN7cutlass6KernelINS_4gemm6kernel14RankKUniversalINS1_11threadblock13MmaMultistageINS1_9GemmShapeILi32ELi32ELi16EEENS_9transform11threadblock28PredicatedTileAccessIteratorINS_11MatrixShapeILi32ELi16EEEdNS_6layout11ColumnMajorELi1ENS8_31PitchLinearWarpStripedThreadMapINS_16PitchLinearShapeILi32ELi16EEELi128ENSG_ILi16ELi2EEELi1EEENS_5ArrayIdLi1ELb1EEELb0ENSD_9NoPermuteEEENS9_25RegularTileAccessIteratorISC_dNSD_43ColumnMajorTensorOpMultiplicandCongruous64bELi1ESJ_Li8EEELNS_4arch14CacheOperation4KindE0ENSA_INSB_ILi16ELi32EEEdNSD_8RowMajorELi0ESJ_SL_Lb0ESM_EENSO_ISU_dNSD_40RowMajorTensorOpMultiplicandCongruous64bELi0ESJ_Li8EEELST_0EdSV_NS4_9MmaPolicyINS1_4warp11MmaTensorOpINS6_ILi16ELi16ELi16EEEdSP_dSX_dSV_NS10_17MmaTensorOpPolicyINSR_3MmaINS6_ILi8ELi8ELi4EEELi32EdSV_dSE_dSV_NSR_13OpMultiplyAddEEENSB_ILi1ELi1EEEEELi1ELb0EbEENSB_ILi0ELi0EEES1B_Li1EEELi3ELNS1_23SharedMemoryClearOptionE0EbEENS_8epilogue11threadblock8EpilogueIS7_S1A_Li1ENS1G_27PredicatedTileIteratorBlas3INS1G_26OutputTileOptimalThreadMapINS1G_15OutputTileShapeILi32ELi8ELi2ELi1ELi1EEENS1K_ILi1ELi2ELi1ELi1ELi2EEELi128ELi1ELi64EEEdLNS_8BlasModeE1EEENS1F_4warp24FragmentIteratorTensorOpIS12_S15_dNSK_IdLi2ELb1EEESV_EENS1Q_20TileIteratorTensorOpIS12_S15_dSV_EENS1G_18SharedLoadIteratorINS1N_18CompactedThreadMapEdLi8EEENS1F_6thread17LinearCombinationIdLi1EddLNS1Z_9ScaleType4KindE0ELNS_15FloatRoundStyleE2EdEENSB_ILi0ELi4EEELi1ELi1EEENS4_30GemmIdentityThreadblockSwizzleILi1EEELNS_8FillModeE1EEEEEvNT_6ParamsE)
        /*002c*/ 	.word	0x00000000
.L_18:


//--------------------- .nv.compat                --------------------------
	.section	.nv.compat,"",@"SHT_CUDA_COMPAT_INFO"
	.align	4
        /*0000*/ 	.byte	0x02, 0x09, 0x01, 0x00, 0x02, 0x02, 0x01, 0x00, 0x02, 0x05, 0x05, 0x00, 0x03, 0x07, 0x01, 0x01
        /*0010*/ 	.byte	0x02, 0x03, 0x00, 0x00, 0x02, 0x06, 0x01, 0x00, 0x04, 0x0b, 0x08, 0x00, 0x00, 0x00, 0x00, 0x00
        /*0020*/ 	.byte	0x00, 0x00, 0x00, 0x00


//--------------------- .nv.info._ZN7cutlass6KernelINS_4gemm6kernel14RankKUniversalINS1_11threadblock13MmaMultistageINS1_9GemmShapeILi32ELi32ELi16EEENS_9transform11threadblock28PredicatedTileAccessIteratorINS_11MatrixShapeILi32ELi16EEEdNS_6layout11ColumnMajorELi1ENS8_31PitchLinearWarpStripedThreadMapINS_16PitchLinearShapeILi32ELi16EEELi128ENSG_ILi16ELi2EEELi1EEENS_5ArrayIdLi1ELb1EEELb0ENSD_9NoPermuteEEENS9_25RegularTileAccessIteratorISC_dNSD_43ColumnMajorTensorOpMultiplicandCongruous64bELi1ESJ_Li8EEELNS_4arch14CacheOperation4KindE0ENSA_INSB_ILi16ELi32EEEdNSD_8RowMajorELi0ESJ_SL_Lb0ESM_EENSO_ISU_dNSD_40RowMajorTensorOpMultiplicandCongruous64bELi0ESJ_Li8EEELST_0EdSV_NS4_9MmaPolicyINS1_4warp11MmaTensorOpINS6_ILi16ELi16ELi16EEEdSP_dSX_dSV_NS10_17MmaTensorOpPolicyINSR_3MmaINS6_ILi8ELi8ELi4EEELi32EdSV_dSE_dSV_NSR_13OpMultiplyAddEEENSB_ILi1ELi1EEEEELi1ELb0EbEENSB_ILi0ELi0EEES1B_Li1EEELi3ELNS1_23SharedMemoryClearOptionE0EbEENS_8epilogue11threadblock8EpilogueIS7_S1A_Li1ENS1G_27PredicatedTileIteratorBlas3INS1G_26OutputTileOptimalThreadMapINS1G_15OutputTileShapeILi32ELi8ELi2ELi1ELi1EEENS1K_ILi1ELi2ELi1ELi1ELi2EEELi128ELi1ELi64EEEdLNS_8BlasModeE1EEENS1F_4warp24FragmentIteratorTensorOpIS12_S15_dNSK_IdLi2ELb1EEESV_EENS1Q_20TileIteratorTensorOpIS12_S15_dSV_EENS1G_18SharedLoadIteratorINS1N_18CompactedThreadMapEdLi8EEENS1F_6thread17LinearCombinationIdLi1EddLNS1Z_9ScaleType4KindE0ELNS_15FloatRoundStyleE2EdEENSB_ILi0ELi4EEELi1ELi1EEENS4_30GemmIdentityThreadblockSwizzleILi1EEELNS_8FillModeE1EEEEEvNT_6ParamsE --------------------------
	.section	.nv.info._ZN7cutlass6KernelINS_4gemm6kernel14RankKUniversalINS1_11threadblock13MmaMultistageINS1_9GemmShapeILi32ELi32ELi16EEENS_9transform11threadblock28PredicatedTileAccessIteratorINS_11MatrixShapeILi32ELi16EEEdNS_6layout11ColumnMajorELi1ENS8_31PitchLinearWarpStripedThreadMapINS_16PitchLinearShapeILi32ELi16EEELi128ENSG_ILi16ELi2EEELi1EEENS_5ArrayIdLi1ELb1EEELb0ENSD_9NoPermuteEEENS9_25RegularTileAccessIteratorISC_dNSD_43ColumnMajorTensorOpMultiplicandCongruous64bELi1ESJ_Li8EEELNS_4arch14CacheOperation4KindE0ENSA_INSB_ILi16ELi32EEEdNSD_8RowMajorELi0ESJ_SL_Lb0ESM_EENSO_ISU_dNSD_40RowMajorTensorOpMultiplicandCongruous64bELi0ESJ_Li8EEELST_0EdSV_NS4_9MmaPolicyINS1_4warp11MmaTensorOpINS6_ILi16ELi16ELi16EEEdSP_dSX_dSV_NS10_17MmaTensorOpPolicyINSR_3MmaINS6_ILi8ELi8ELi4EEELi32EdSV_dSE_dSV_NSR_13OpMultiplyAddEEENSB_ILi1ELi1EEEEELi1ELb0EbEENSB_ILi0ELi0EEES1B_Li1EEELi3ELNS1_23SharedMemoryClearOptionE0EbEENS_8epilogue11threadblock8EpilogueIS7_S1A_Li1ENS1G_27PredicatedTileIteratorBlas3INS1G_26OutputTileOptimalThreadMapINS1G_15OutputTileShapeILi32ELi8ELi2ELi1ELi1EEENS1K_ILi1ELi2ELi1ELi1ELi2EEELi128ELi1ELi64EEEdLNS_8BlasModeE1EEENS1F_4warp24FragmentIteratorTensorOpIS12_S15_dNSK_IdLi2ELb1EEESV_EENS1Q_20TileIteratorTensorOpIS12_S15_dSV_EENS1G_18SharedLoadIteratorINS1N_18CompactedThreadMapEdLi8EEENS1F_6thread17LinearCombinationIdLi1EddLNS1Z_9ScaleType4KindE0ELNS_15FloatRoundStyleE2EdEENSB_ILi0ELi4EEELi1ELi1EEENS4_30GemmIdentityThreadblockSwizzleILi1EEELNS_8FillModeE1EEEEEvNT_6ParamsE,"",@"SHT_CUDA_INFO"
	.sectionflags	@""
	.align	4


	//----- nvinfo : EIATTR_CUDA_API_VERSION
	.align		4
        /*0000*/ 	.byte	0x04, 0x37
        /*0002*/ 	.short	(.L_20 - .L_19)
.L_19:
        /*0004*/ 	.word	0x00000082


	//----- nvinfo : EIATTR_KPARAM_INFO
	.align		4
.L_20:
        /*0008*/ 	.byte	0x04, 0x17
        /*000a*/ 	.short	(.L_22 - .L_21)
.L_21:
        /*000c*/ 	.word	0x00000000
        /*0010*/ 	.short	0x0000
        /*0012*/ 	.short	0x0000
        /*0014*/ 	.byte	0x00, 0xf0, 0xc1, 0x05


	//----- nvinfo : EIATTR_SPARSE_MMA_MASK
	.align		4
.L_22:
        /*0018*/ 	.byte	0x03, 0x50
        /*001a*/ 	.short	0x0000


	//----- nvinfo : EIATTR_MAXREG_COUNT
	.align		4
        /*001c*/ 	.byte	0x03, 0x1b
        /*001e*/ 	.short	0x00ff


	//----- nvinfo : EIATTR_NUM_BARRIERS
	.align		4
        /*0020*/ 	.byte	0x02, 0x4c
        /*0022*/ 	.byte	0x01
	.zero		1


	//----- nvinfo : EIATTR_MERCURY_ISA_VERSION
	.align		4
        /*0024*/ 	.byte	0x03, 0x5f
        /*0026*/ 	.short	0x0101


	//----- nvinfo : EIATTR_COOP_GROUP_MASK_REGIDS
	.align		4
        /*0028*/ 	.byte	0x04, 0x29
        /*002a*/ 	.short	(.L_24 - .L_23)


	//   ....[0]....
.L_23:
        /*002c*/ 	.word	0xffffffff


	//----- nvinfo : EIATTR_COOP_GROUP_INSTR_OFFSETS
	.align		4
.L_24:
        /*0030*/ 	.byte	0x04, 0x28
        /*0032*/ 	.short	(.L_26 - .L_25)


	//   ....[0]....
.L_25:
        /*0034*/ 	.word	0x00001010


	//----- nvinfo : EIATTR_EXIT_INSTR_OFFSETS
	.align		4
.L_26:
        /*0038*/ 	.byte	0x04, 0x1c
        /*003a*/ 	.short	(.L_28 - .L_27)


	//   ....[0]....
.L_27:
        /*003c*/ 	.word	0x00000110


	//   ....[1]....
        /*0040*/ 	.word	0x00000160


	//   ....[2]....
        /*0044*/ 	.word	0x000001b0


	//   ....[3]....
        /*0048*/ 	.word	0x00009120


	//   ....[4]....
        /*004c*/ 	.word	0x00009190


	//   ....[5]....
        /*0050*/ 	.word	0x000092f0


	//----- nvinfo : EIATTR_CRS_STACK_SIZE
	.align		4
.L_28:
        /*0054*/ 	.byte	0x04, 0x1e
        /*0056*/ 	.short	(.L_30 - .L_29)
.L_29:
        /*0058*/ 	.word	0x00000000


	//----- nvinfo : EIATTR_CBANK_PARAM_SIZE
	.align		4
.L_30:
        /*005c*/ 	.byte	0x03, 0x19
        /*005e*/ 	.short	0x0170


	//----- nvinfo : EIATTR_PARAM_CBANK
	.align		4
        /*0060*/ 	.byte	0x04, 0x0a
        /*0062*/ 	.short	(.L_32 - .L_31)
	.align		4
.L_31:
        /*0064*/ 	.word	index@(.nv.constant0._ZN7cutlass6KernelINS_4gemm6kernel14RankKUniversalINS1_11threadblock13MmaMultistageINS1_9GemmShapeILi32ELi32ELi16EEENS_9transform11threadblock28PredicatedTileAccessIteratorINS_11MatrixShapeILi32ELi16EEEdNS_6layout11ColumnMajorELi1ENS8_31PitchLinearWarpStripedThreadMapINS_16PitchLinearShapeILi32ELi16EEELi128ENSG_ILi16ELi2EEELi1EEENS_5ArrayIdLi1ELb1EEELb0ENSD_9NoPermuteEEENS9_25RegularTileAccessIteratorISC_dNSD_43ColumnMajorTensorOpMultiplicandCongruous64bELi1ESJ_Li8EEELNS_4arch14CacheOperation4KindE0ENSA_INSB_ILi16ELi32EEEdNSD_8RowMajorELi0ESJ_SL_Lb0ESM_EENSO_ISU_dNSD_40RowMajorTensorOpMultiplicandCongruous64bELi0ESJ_Li8EEELST_0EdSV_NS4_9MmaPolicyINS1_4warp11MmaTensorOpINS6_ILi16ELi16ELi16EEEdSP_dSX_dSV_NS10_17MmaTensorOpPolicyINSR_3MmaINS6_ILi8ELi8ELi4EEELi32EdSV_dSE_dSV_NSR_13OpMultiplyAddEEENSB_ILi1ELi1EEEEELi1ELb0EbEENSB_ILi0ELi0EEES1B_Li1EEELi3ELNS1_23SharedMemoryClearOptionE0EbEENS_8epilogue11threadblock8EpilogueIS7_S1A_Li1ENS1G_27PredicatedTileIteratorBlas3INS1G_26OutputTileOptimalThreadMapINS1G_15OutputTileShapeILi32ELi8ELi2ELi1ELi1EEENS1K_ILi1ELi2ELi1ELi1ELi2EEELi128ELi1ELi64EEEdLNS_8BlasModeE1EEENS1F_4warp24FragmentIteratorTensorOpIS12_S15_dNSK_IdLi2ELb1EEESV_EENS1Q_20TileIteratorTensorOpIS12_S15_dSV_EENS1G_18SharedLoadIteratorINS1N_18CompactedThreadMapEdLi8EEENS1F_6thread17LinearCombinationIdLi1EddLNS1Z_9ScaleType4KindE0ELNS_15FloatRoundStyleE2EdEENSB_ILi0ELi4EEELi1ELi1EEENS4_30GemmIdentityThreadblockSwizzleILi1EEELNS_8FillModeE1EEEEEvNT_6ParamsE)
        /*0068*/ 	.short	0x0210
        /*006a*/ 	.short	0x0170


	//----- nvinfo : EIATTR_SW_WAR
	.align		4
.L_32:
        /*006c*/ 	.byte	0x04, 0x36
        /*006e*/ 	.short	(.L_34 - .L_33)
.L_33:
        /*0070*/ 	.word	0x00000008
.L_34:


//--------------------- .nv.callgraph             --------------------------
	.section	.nv.callgraph,"",@"SHT_CUDA_CALLGRAPH"
	.align	4
	.sectionentsize	8
	.align		4
        /*0000*/ 	.word	0x00000000
	.align		4
        /*0004*/ 	.word	0xffffffff
	.align		4
        /*0008*/ 	.word	0x00000000
	.align		4
        /*000c*/ 	.word	0xfffffffe
	.align		4
        /*0010*/ 	.word	0x00000000
	.align		4
        /*0014*/ 	.word	0xfffffffd
	.align		4
        /*0018*/ 	.word	0x00000000
	.align		4
        /*001c*/ 	.word	0xfffffffc


//--------------------- .nv.constant4             --------------------------
	.section	.nv.constant4,"a",@progbits
	.align	8
	.align		8
.nv.constant4:
        /*0000*/ 	.dword	_ZN39_INTERNAL_4a2541e7_4_k_cu_302ffe06_32584cuda3std3__45__cpo5beginE
	.align		8
        /*0008*/ 	.dword	_ZN39_INTERNAL_4a2541e7_4_k_cu_302ffe06_32584cuda3std3__45__cpo3endE
	.align		8
        /*0010*/ 	.dword	_ZN39_INTERNAL_4a2541e7_4_k_cu_302ffe06_32584cuda3std3__45__cpo6cbeginE
	.align		8
        /*0018*/ 	.dword	_ZN39_INTERNAL_4a2541e7_4_k_cu_302ffe06_32584cuda3std3__45__cpo4cendE
	.align		8
        /*0020*/ 	.dword	_ZN39_INTERNAL_4a2541e7_4_k_cu_302ffe06_32584cuda3std3__441_GLOBAL__N__4a2541e7_4_k_cu_302ffe06_32586ignoreE
	.align		8
        /*0028*/ 	.dword	_ZN39_INTERNAL_4a2541e7_4_k_cu_302ffe06_32584cuda3std3__419piecewise_constructE
	.align		8
        /*0030*/ 	.dword	_ZN39_INTERNAL_4a2541e7_4_k_cu_302ffe06_32584cuda3std3__48in_placeE
	.align		8
        /*0038*/ 	.dword	_ZN39_INTERNAL_4a2541e7_4_k_cu_302ffe06_32584cuda3std6ranges3__45__cpo4swapE
	.align		8
        /*0040*/ 	.dword	_ZN39_INTERNAL_4a2541e7_4_k_cu_302ffe06_32584cuda3std6ranges3__45__cpo9iter_moveE
	.align		8
        /*0048*/ 	.dword	_ZN39_INTERNAL_4a2541e7_4_k_cu_302ffe06_32584cute7productE
	.align		8
        /*0050*/ 	.dword	_ZN39_INTERNAL_4a2541e7_4_k_cu_302ffe06_32584cute1_E


//--------------------- .text._ZN7cutlass6KernelINS_4gemm6kernel14RankKUniversalINS1_11threadblock13MmaMultistageINS1_9GemmShapeILi32ELi32ELi16EEENS_9transform11threadblock28PredicatedTileAccessIteratorINS_11MatrixShapeILi32ELi16EEEdNS_6layout11ColumnMajorELi1ENS8_31PitchLinearWarpStripedThreadMapINS_16PitchLinearShapeILi32ELi16EEELi128ENSG_ILi16ELi2EEELi1EEENS_5ArrayIdLi1ELb1EEELb0ENSD_9NoPermuteEEENS9_25RegularTileAccessIteratorISC_dNSD_43ColumnMajorTensorOpMultiplicandCongruous64bELi1ESJ_Li8EEELNS_4arch14CacheOperation4KindE0ENSA_INSB_ILi16ELi32EEEdNSD_8RowMajorELi0ESJ_SL_Lb0ESM_EENSO_ISU_dNSD_40RowMajorTensorOpMultiplicandCongruous64bELi0ESJ_Li8EEELST_0EdSV_NS4_9MmaPolicyINS1_4warp11MmaTensorOpINS6_ILi16ELi16ELi16EEEdSP_dSX_dSV_NS10_17MmaTensorOpPolicyINSR_3MmaINS6_ILi8ELi8ELi4EEELi32EdSV_dSE_dSV_NSR_13OpMultiplyAddEEENSB_ILi1ELi1EEEEELi1ELb0EbEENSB_ILi0ELi0EEES1B_Li1EEELi3ELNS1_23SharedMemoryClearOptionE0EbEENS_8epilogue11threadblock8EpilogueIS7_S1A_Li1ENS1G_27PredicatedTileIteratorBlas3INS1G_26OutputTileOptimalThreadMapINS1G_15OutputTileShapeILi32ELi8ELi2ELi1ELi1EEENS1K_ILi1ELi2ELi1ELi1ELi2EEELi128ELi1ELi64EEEdLNS_8BlasModeE1EEENS1F_4warp24FragmentIteratorTensorOpIS12_S15_dNSK_IdLi2ELb1EEESV_EENS1Q_20TileIteratorTensorOpIS12_S15_dSV_EENS1G_18SharedLoadIteratorINS1N_18CompactedThreadMapEdLi8EEENS1F_6thread17LinearCombinationIdLi1EddLNS1Z_9ScaleType4KindE0ELNS_15FloatRoundStyleE2EdEENSB_ILi0ELi4EEELi1ELi1EEENS4_30GemmIdentityThreadblockSwizzleILi1EEELNS_8FillModeE1EEEEEvNT_6ParamsE --------------------------
	.section	.text._ZN7cutlass6KernelINS_4gemm6kernel14RankKUniversalINS1_11threadblock13MmaMultistageINS1_9GemmShapeILi32ELi32ELi16EEENS_9transform11threadblock28PredicatedTileAccessIteratorINS_11MatrixShapeILi32ELi16EEEdNS_6layout11ColumnMajorELi1ENS8_31PitchLinearWarpStripedThreadMapINS_16PitchLinearShapeILi32ELi16EEELi128ENSG_ILi16ELi2EEELi1EEENS_5ArrayIdLi1ELb1EEELb0ENSD_9NoPermuteEEENS9_25RegularTileAccessIteratorISC_dNSD_43ColumnMajorTensorOpMultiplicandCongruous64bELi1ESJ_Li8EEELNS_4arch14CacheOperation4KindE0ENSA_INSB_ILi16ELi32EEEdNSD_8RowMajorELi0ESJ_SL_Lb0ESM_EENSO_ISU_dNSD_40RowMajorTensorOpMultiplicandCongruous64bELi0ESJ_Li8EEELST_0EdSV_NS4_9MmaPolicyINS1_4warp11MmaTensorOpINS6_ILi16ELi16ELi16EEEdSP_dSX_dSV_NS10_17MmaTensorOpPolicyINSR_3MmaINS6_ILi8ELi8ELi4EEELi32EdSV_dSE_dSV_NSR_13OpMultiplyAddEEENSB_ILi1ELi1EEEEELi1ELb0EbEENSB_ILi0ELi0EEES1B_Li1EEELi3ELNS1_23SharedMemoryClearOptionE0EbEENS_8epilogue11threadblock8EpilogueIS7_S1A_Li1ENS1G_27PredicatedTileIteratorBlas3INS1G_26OutputTileOptimalThreadMapINS1G_15OutputTileShapeILi32ELi8ELi2ELi1ELi1EEENS1K_ILi1ELi2ELi1ELi1ELi2EEELi128ELi1ELi64EEEdLNS_8BlasModeE1EEENS1F_4warp24FragmentIteratorTensorOpIS12_S15_dNSK_IdLi2ELb1EEESV_EENS1Q_20TileIteratorTensorOpIS12_S15_dSV_EENS1G_18SharedLoadIteratorINS1N_18CompactedThreadMapEdLi8EEENS1F_6thread17LinearCombinationIdLi1EddLNS1Z_9ScaleType4KindE0ELNS_15FloatRoundStyleE2EdEENSB_ILi0ELi4EEELi1ELi1EEENS4_30GemmIdentityThreadblockSwizzleILi1EEELNS_8FillModeE1EEEEEvNT_6ParamsE,"ax",@progbits
	.align	128
.text._ZN7cutlass6KernelINS_4gemm6kernel14RankKUniversalINS1_11threadblock13MmaMultistageINS1_9GemmShapeILi32ELi32ELi16EEENS_9transform11threadblock28PredicatedTileAccessIteratorINS_11MatrixShapeILi32ELi16EEEdNS_6layout11ColumnMajorELi1ENS8_31PitchLinearWarpStripedThreadMapINS_16PitchLinearShapeILi32ELi16EEELi128ENSG_ILi16ELi2EEELi1EEENS_5ArrayIdLi1ELb1EEELb0ENSD_9NoPermuteEEENS9_25RegularTileAccessIteratorISC_dNSD_43ColumnMajorTensorOpMultiplicandCongruous64bELi1ESJ_Li8EEELNS_4arch14CacheOperation4KindE0ENSA_INSB_ILi16ELi32EEEdNSD_8RowMajorELi0ESJ_SL_Lb0ESM_EENSO_ISU_dNSD_40RowMajorTensorOpMultiplicandCongruous64bELi0ESJ_Li8EEELST_0EdSV_NS4_9MmaPolicyINS1_4warp11MmaTensorOpINS6_ILi16ELi16ELi16EEEdSP_dSX_dSV_NS10_17MmaTensorOpPolicyINSR_3MmaINS6_ILi8ELi8ELi4EEELi32EdSV_dSE_dSV_NSR_13OpMultiplyAddEEENSB_ILi1ELi1EEEEELi1ELb0EbEENSB_ILi0ELi0EEES1B_Li1EEELi3ELNS1_23SharedMemoryClearOptionE0EbEENS_8epilogue11threadblock8EpilogueIS7_S1A_Li1ENS1G_27PredicatedTileIteratorBlas3INS1G_26OutputTileOptimalThreadMapINS1G_15OutputTileShapeILi32ELi8ELi2ELi1ELi1EEENS1K_ILi1ELi2ELi1ELi1ELi2EEELi128ELi1ELi64EEEdLNS_8BlasModeE1EEENS1F_4warp24FragmentIteratorTensorOpIS12_S15_dNSK_IdLi2ELb1EEESV_EENS1Q_20TileIteratorTensorOpIS12_S15_dSV_EENS1G_18SharedLoadIteratorINS1N_18CompactedThreadMapEdLi8EEENS1F_6thread17LinearCombinationIdLi1EddLNS1Z_9ScaleType4KindE0ELNS_15FloatRoundStyleE2EdEENSB_ILi0ELi4EEELi1ELi1EEENS4_30GemmIdentityThreadblockSwizzleILi1EEELNS_8FillModeE1EEEEEvNT_6ParamsE:
        .type           _ZN7cutlass6KernelINS_4gemm6kernel14RankKUniversalINS1_11threadblock13MmaMultistageINS1_9GemmShapeILi32ELi32ELi16EEENS_9transform11threadblock28PredicatedTileAccessIteratorINS_11MatrixShapeILi32ELi16EEEdNS_6layout11ColumnMajorELi1ENS8_31PitchLinearWarpStripedThreadMapINS_16PitchLinearShapeILi32ELi16EEELi128ENSG_ILi16ELi2EEELi1EEENS_5ArrayIdLi1ELb1EEELb0ENSD_9NoPermuteEEENS9_25RegularTileAccessIteratorISC_dNSD_43ColumnMajorTensorOpMultiplicandCongruous64bELi1ESJ_Li8EEELNS_4arch14CacheOperation4KindE0ENSA_INSB_ILi16ELi32EEEdNSD_8RowMajorELi0ESJ_SL_Lb0ESM_EENSO_ISU_dNSD_40RowMajorTensorOpMultiplicandCongruous64bELi0ESJ_Li8EEELST_0EdSV_NS4_9MmaPolicyINS1_4warp11MmaTensorOpINS6_ILi16ELi16ELi16EEEdSP_dSX_dSV_NS10_17MmaTensorOpPolicyINSR_3MmaINS6_ILi8ELi8ELi4EEELi32EdSV_dSE_dSV_NSR_13OpMultiplyAddEEENSB_ILi1ELi1EEEEELi1ELb0EbEENSB_ILi0ELi0EEES1B_Li1EEELi3ELNS1_23SharedMemoryClearOptionE0EbEENS_8epilogue11threadblock8EpilogueIS7_S1A_Li1ENS1G_27PredicatedTileIteratorBlas3INS1G_26OutputTileOptimalThreadMapINS1G_15OutputTileShapeILi32ELi8ELi2ELi1ELi1EEENS1K_ILi1ELi2ELi1ELi1ELi2EEELi128ELi1ELi64EEEdLNS_8BlasModeE1EEENS1F_4warp24FragmentIteratorTensorOpIS12_S15_dNSK_IdLi2ELb1EEESV_EENS1Q_20TileIteratorTensorOpIS12_S15_dSV_EENS1G_18SharedLoadIteratorINS1N_18CompactedThreadMapEdLi8EEENS1F_6thread17LinearCombinationIdLi1EddLNS1Z_9ScaleType4KindE0ELNS_15FloatRoundStyleE2EdEENSB_ILi0ELi4EEELi1ELi1EEENS4_30GemmIdentityThreadblockSwizzleILi1EEELNS_8FillModeE1EEEEEvNT_6ParamsE,@function
        .size           _ZN7cutlass6KernelINS_4gemm6kernel14RankKUniversalINS1_11threadblock13MmaMultistageINS1_9GemmShapeILi32ELi32ELi16EEENS_9transform11threadblock28PredicatedTileAccessIteratorINS_11MatrixShapeILi32ELi16EEEdNS_6layout11ColumnMajorELi1ENS8_31PitchLinearWarpStripedThreadMapINS_16PitchLinearShapeILi32ELi16EEELi128ENSG_ILi16ELi2EEELi1EEENS_5ArrayIdLi1ELb1EEELb0ENSD_9NoPermuteEEENS9_25RegularTileAccessIteratorISC_dNSD_43ColumnMajorTensorOpMultiplicandCongruous64bELi1ESJ_Li8EEELNS_4arch14CacheOperation4KindE0ENSA_INSB_ILi16ELi32EEEdNSD_8RowMajorELi0ESJ_SL_Lb0ESM_EENSO_ISU_dNSD_40RowMajorTensorOpMultiplicandCongruous64bELi0ESJ_Li8EEELST_0EdSV_NS4_9MmaPolicyINS1_4warp11MmaTensorOpINS6_ILi16ELi16ELi16EEEdSP_dSX_dSV_NS10_17MmaTensorOpPolicyINSR_3MmaINS6_ILi8ELi8ELi4EEELi32EdSV_dSE_dSV_NSR_13OpMultiplyAddEEENSB_ILi1ELi1EEEEELi1ELb0EbEENSB_ILi0ELi0EEES1B_Li1EEELi3ELNS1_23SharedMemoryClearOptionE0EbEENS_8epilogue11threadblock8EpilogueIS7_S1A_Li1ENS1G_27PredicatedTileIteratorBlas3INS1G_26OutputTileOptimalThreadMapINS1G_15OutputTileShapeILi32ELi8ELi2ELi1ELi1EEENS1K_ILi1ELi2ELi1ELi1ELi2EEELi128ELi1ELi64EEEdLNS_8BlasModeE1EEENS1F_4warp24FragmentIteratorTensorOpIS12_S15_dNSK_IdLi2ELb1EEESV_EENS1Q_20TileIteratorTensorOpIS12_S15_dSV_EENS1G_18SharedLoadIteratorINS1N_18CompactedThreadMapEdLi8EEENS1F_6thread17LinearCombinationIdLi1EddLNS1Z_9ScaleType4KindE0ELNS_15FloatRoundStyleE2EdEENSB_ILi0ELi4EEELi1ELi1EEENS4_30GemmIdentityThreadblockSwizzleILi1EEELNS_8FillModeE1EEEEEvNT_6ParamsE,(.L_x_107 - _ZN7cutlass6KernelINS_4gemm6kernel14RankKUniversalINS1_11threadblock13MmaMultistageINS1_9GemmShapeILi32ELi32ELi16EEENS_9transform11threadblock28PredicatedTileAccessIteratorINS_11MatrixShapeILi32ELi16EEEdNS_6layout11ColumnMajorELi1ENS8_31PitchLinearWarpStripedThreadMapINS_16PitchLinearShapeILi32ELi16EEELi128ENSG_ILi16ELi2EEELi1EEENS_5ArrayIdLi1ELb1EEELb0ENSD_9NoPermuteEEENS9_25RegularTileAccessIteratorISC_dNSD_43ColumnMajorTensorOpMultiplicandCongruous64bELi1ESJ_Li8EEELNS_4arch14CacheOperation4KindE0ENSA_INSB_ILi16ELi32EEEdNSD_8RowMajorELi0ESJ_SL_Lb0ESM_EENSO_ISU_dNSD_40RowMajorTensorOpMultiplicandCongruous64bELi0ESJ_Li8EEELST_0EdSV_NS4_9MmaPolicyINS1_4warp11MmaTensorOpINS6_ILi16ELi16ELi16EEEdSP_dSX_dSV_NS10_17MmaTensorOpPolicyINSR_3MmaINS6_ILi8ELi8ELi4EEELi32EdSV_dSE_dSV_NSR_13OpMultiplyAddEEENSB_ILi1ELi1EEEEELi1ELb0EbEENSB_ILi0ELi0EEES1B_Li1EEELi3ELNS1_23SharedMemoryClearOptionE0EbEENS_8epilogue11threadblock8EpilogueIS7_S1A_Li1ENS1G_27PredicatedTileIteratorBlas3INS1G_26OutputTileOptimalThreadMapINS1G_15OutputTileShapeILi32ELi8ELi2ELi1ELi1EEENS1K_ILi1ELi2ELi1ELi1ELi2EEELi128ELi1ELi64EEEdLNS_8BlasModeE1EEENS1F_4warp24FragmentIteratorTensorOpIS12_S15_dNSK_IdLi2ELb1EEESV_EENS1Q_20TileIteratorTensorOpIS12_S15_dSV_EENS1G_18SharedLoadIteratorINS1N_18CompactedThreadMapEdLi8EEENS1F_6thread17LinearCombinationIdLi1EddLNS1Z_9ScaleType4KindE0ELNS_15FloatRoundStyleE2EdEENSB_ILi0ELi4EEELi1ELi1EEENS4_30GemmIdentityThreadblockSwizzleILi1EEELNS_8FillModeE1EEEEEvNT_6ParamsE)
        .other          _ZN7cutlass6KernelINS_4gemm6kernel14RankKUniversalINS1_11threadblock13MmaMultistageINS1_9GemmShapeILi32ELi32ELi16EEENS_9transform11threadblock28PredicatedTileAccessIteratorINS_11MatrixShapeILi32ELi16EEEdNS_6layout11ColumnMajorELi1ENS8_31PitchLinearWarpStripedThreadMapINS_16PitchLinearShapeILi32ELi16EEELi128ENSG_ILi16ELi2EEELi1EEENS_5ArrayIdLi1ELb1EEELb0ENSD_9NoPermuteEEENS9_25RegularTileAccessIteratorISC_dNSD_43ColumnMajorTensorOpMultiplicandCongruous64bELi1ESJ_Li8EEELNS_4arch14CacheOperation4KindE0ENSA_INSB_ILi16ELi32EEEdNSD_8RowMajorELi0ESJ_SL_Lb0ESM_EENSO_ISU_dNSD_40RowMajorTensorOpMultiplicandCongruous64bELi0ESJ_Li8EEELST_0EdSV_NS4_9MmaPolicyINS1_4warp11MmaTensorOpINS6_ILi16ELi16ELi16EEEdSP_dSX_dSV_NS10_17MmaTensorOpPolicyINSR_3MmaINS6_ILi8ELi8ELi4EEELi32EdSV_dSE_dSV_NSR_13OpMultiplyAddEEENSB_ILi1ELi1EEEEELi1ELb0EbEENSB_ILi0ELi0EEES1B_Li1EEELi3ELNS1_23SharedMemoryClearOptionE0EbEENS_8epilogue11threadblock8EpilogueIS7_S1A_Li1ENS1G_27PredicatedTileIteratorBlas3INS1G_26OutputTileOptimalThreadMapINS1G_15OutputTileShapeILi32ELi8ELi2ELi1ELi1EEENS1K_ILi1ELi2ELi1ELi1ELi2EEELi128ELi1ELi64EEEdLNS_8BlasModeE1EEENS1F_4warp24FragmentIteratorTensorOpIS12_S15_dNSK_IdLi2ELb1EEESV_EENS1Q_20TileIteratorTensorOpIS12_S15_dSV_EENS1G_18SharedLoadIteratorINS1N_18CompactedThreadMapEdLi8EEENS1F_6thread17LinearCombinationIdLi1EddLNS1Z_9ScaleType4KindE0ELNS_15FloatRoundStyleE2EdEENSB_ILi0ELi4EEELi1ELi1EEENS4_30GemmIdentityThreadblockSwizzleILi1EEELNS_8FillModeE1EEEEEvNT_6ParamsE,@"STO_CUDA_ENTRY STV_DEFAULT"
_ZN7cutlass6KernelINS_4gemm6kernel14RankKUniversalINS1_11threadblock13MmaMultistageINS1_9GemmShapeILi32ELi32ELi16EEENS_9transform11threadblock28PredicatedTileAccessIteratorINS_11MatrixShapeILi32ELi16EEEdNS_6layout11ColumnMajorELi1ENS8_31PitchLinearWarpStripedThreadMapINS_16PitchLinearShapeILi32ELi16EEELi128ENSG_ILi16ELi2EEELi1EEENS_5ArrayIdLi1ELb1EEELb0ENSD_9NoPermuteEEENS9_25RegularTileAccessIteratorISC_dNSD_43ColumnMajorTensorOpMultiplicandCongruous64bELi1ESJ_Li8EEELNS_4arch14CacheOperation4KindE0ENSA_INSB_ILi16ELi32EEEdNSD_8RowMajorELi0ESJ_SL_Lb0ESM_EENSO_ISU_dNSD_40RowMajorTensorOpMultiplicandCongruous64bELi0ESJ_Li8EEELST_0EdSV_NS4_9MmaPolicyINS1_4warp11MmaTensorOpINS6_ILi16ELi16ELi16EEEdSP_dSX_dSV_NS10_17MmaTensorOpPolicyINSR_3MmaINS6_ILi8ELi8ELi4EEELi32EdSV_dSE_dSV_NSR_13OpMultiplyAddEEENSB_ILi1ELi1EEEEELi1ELb0EbEENSB_ILi0ELi0EEES1B_Li1EEELi3ELNS1_23SharedMemoryClearOptionE0EbEENS_8epilogue11threadblock8EpilogueIS7_S1A_Li1ENS1G_27PredicatedTileIteratorBlas3INS1G_26OutputTileOptimalThreadMapINS1G_15OutputTileShapeILi32ELi8ELi2ELi1ELi1EEENS1K_ILi1ELi2ELi1ELi1ELi2EEELi128ELi1ELi64EEEdLNS_8BlasModeE1EEENS1F_4warp24FragmentIteratorTensorOpIS12_S15_dNSK_IdLi2ELb1EEESV_EENS1Q_20TileIteratorTensorOpIS12_S15_dSV_EENS1G_18SharedLoadIteratorINS1N_18CompactedThreadMapEdLi8EEENS1F_6thread17LinearCombinationIdLi1EddLNS1Z_9ScaleType4KindE0ELNS_15FloatRoundStyleE2EdEENSB_ILi0ELi4EEELi1ELi1EEENS4_30GemmIdentityThreadblockSwizzleILi1EEELNS_8FillModeE1EEEEEvNT_6ParamsE:
[----:B------:R-:W-:Y:S08]  /*0000*/  LDC R1, c[0x0][0x28] ;  /* 0x00000a00ff017b82 */ /* 0x000ff00000000800 */
[----:B------:R-:W1:Y:S01]  /*0010*/  LDC.64 R2, c[0x0][0x2f8] ;  /* 0x0000be00ff027b82 */ /* 0x000e620000000a00 */
[----:B------:R-:W-:Y:S01]  /*0020*/  ULDC.64 UR4, c[0x0][0x2f0] ;  /* 0x0000bc0000047ab9 */ /* 0x000fe20000000a00 */
[----:B------:R-:W2:Y:S01]  /*0030*/  S2R R47, SR_CTAID.Z ;  /* 0x00000000002f7919 */ /* 0x000ea20000002700 */
[----:B------:R-:W-:Y:S01]  /*0040*/  DSETP.NEU.AND P1, PT, RZ, UR4, PT ;  /* 0x00000004ff007e2a */ /* 0x000fe2000bf2d000 */
[----:B------:R-:W-:Y:S01]  /*0050*/  IMAD.MOV.U32 R0, RZ, RZ, -0x1 ;  /* 0xffffffffff007424 */ /* 0x000fe200078e00ff */
[----:B------:R-:W-:Y:S01]  /*0060*/  ULDC.U8 UR4, c[0x0][0x378] ;  /* 0x0000de0000047ab9 */ /* 0x000fe20000000000 */
[----:B------:R-:W-:-:S02]  /*0070*/  ULDC UR5, c[0x0][0x228] ;  /* 0x00008a0000057ab9 */ /* 0x000fc40000000800 */
[----:B------:R-:W3:Y:S01]  /*0080*/  S2UR UR6, SR_CTAID.Y ;  /* 0x00000000000679c3 */ /* 0x000ee20000002600 */
[----:B------:R-:W-:Y:S02]  /*0090*/  ISETP.NE.AND P1, PT, RZ, UR4, !P1 ;  /* 0x00000004ff007c0c */ /* 0x000fe4000cf25270 */
[----:B------:R-:W-:-:S05]  /*00a0*/  SHF.L.U32 R0, R0, UR5, RZ ;  /* 0x0000000500007c19 */ /* 0x000fca00080006ff */
[----:B------:R-:W4:Y:S01]  /*00b0*/  S2UR UR7, SR_CTAID.X ;  /* 0x00000000000779c3 */ /* 0x000f220000002500 */
[----:B-1----:R-:W-:Y:S01]  /*00c0*/  DSETP.EQ.AND P0, PT, R2, 1, PT ;  /* 0x3ff000000200742a */ /* 0x002fe20003f02000 */
[----:B---3--:R-:W-:Y:S01]  /*00d0*/  USHF.L.U32 UR6, UR6, UR5, URZ ;  /* 0x0000000506067299 */ /* 0x008fe2000800063f */
[----:B----4-:R-:W-:Y:S01]  /*00e0*/  LOP3.LUT R50, R0, UR7, RZ, 0xc, !PT ;  /* 0x0000000700327c12 */ /* 0x010fe2000f8e0cff */
[----:B------:R-:W-:-:S04]  /*00f0*/  USHF.R.S32.HI UR5, URZ, UR5, UR7 ;  /* 0x000000053f057299 */ /* 0x000fc80008011407 */
[----:B------:R-:W-:-:S07]  /*0100*/  VIADD R50, R50, UR6 ;  /* 0x0000000632327c36 */ /* 0x000fce0008000000 */
[----:B--2---:R-:W-:Y:S05]  /*0110*/  @P1 EXIT P0 ;  /* 0x000000000000194d */ /* 0x004fea0000000000 */
[----:B------:R-:W1:Y:S01]  /*0120*/  LDC R0, c[0x0][0x21c] ;  /* 0x00008700ff007b82 */ /* 0x000e620000000800 */
[----:B------:R-:W-:Y:S02]  /*0130*/  ULDC UR4, c[0x0][0x220] ;  /* 0x0000880000047ab9 */ /* 0x000fe40000000800 */
[----:B------:R-:W-:-:S04]  /*0140*/  ISETP.GE.AND P0, PT, R50, UR4, PT ;  /* 0x0000000432007c0c */ /* 0x000fc8000bf06270 */
[----:B-1----:R-:W-:-:S13]  /*0150*/  ISETP.LE.OR P0, PT, R0, UR5, P0 ;  /* 0x0000000500007c0c */ /* 0x002fda0008703670 */
[----:B------:R-:W-:Y:S05]  /*0160*/  @P0 EXIT ;  /* 0x000000000000094d */ /* 0x000fea0003800000 */
[----:B------:R-:W-:Y:S01]  /*0170*/  USHF.L.U32 UR7, UR5, 0x5, URZ ;  /* 0x0000000505077899 */ /* 0x000fe2000800063f */
[----:B------:R-:W-:-:S03]  /*0180*/  SHF.L.U32 R49, R50, 0x5, RZ ;  /* 0x0000000532317819 */ /* 0x000fc600000006ff */
[----:B------:R-:W-:-:S06]  /*0190*/  UIADD3 UR4, UR7, 0x20, URZ ;  /* 0x0000002007047890 */ /* 0x000fcc000fffe03f */
[----:B------:R-:W-:-:S13]  /*01a0*/  ISETP.LT.AND P0, PT, R49, UR4, PT ;  /* 0x0000000431007c0c */ /* 0x000fda000bf01270 */
[----:B------:R-:W-:Y:S05]  /*01b0*/  @!P0 EXIT ;  /* 0x000000000000894d */ /* 0x000fea0003800000 */
[----:B------:R-:W1:Y:S01]  /*01c0*/  LDC R0, c[0x0][0x320] ;  /* 0x0000c800ff007b82 */ /* 0x000e620000000800 */
[----:B------:R-:W-:Y:S01]  /*01d0*/  ULDC.64 UR8, c[0x0][0x330] ;  /* 0x0000cc0000087ab9 */ /* 0x000fe20000000a00 */
[----:B------:R-:W-:Y:S01]  /*01e0*/  ULDC.64 UR4, c[0x0][0x338] ;  /* 0x0000ce0000047ab9 */ /* 0x000fe20000000a00 */
[----:B------:R-:W-:Y:S01]  /*01f0*/  IMAD.U32 R28, RZ, RZ, UR8 ;  /* 0x00000008ff1c7e24 */ /* 0x000fe2000f8e00ff */
[----:B------:R-:W-:Y:S01]  /*0200*/  MOV R22, UR4 ;  /* 0x0000000400167c02 */ /* 0x000fe20008000f00 */
[----:B------:R-:W-:Y:S01]  /*0210*/  IMAD.U32 R29, RZ, RZ, UR9 ;  /* 0x00000009ff1d7e24 */ /* 0x000fe2000f8e00ff */
[----:B------:R-:W-:Y:S01]  /*0220*/  MOV R23, UR5 ;  /* 0x0000000500177c02 */ /* 0x000fe20008000f00 */
[----:B------:R-:W-:Y:S01]  /*0230*/  ULDC.64 UR12, c[0x0][0x208] ;  /* 0x00008200000c7ab9 */ /* 0x000fe20000000a00 */
[----:B-1----:R-:W-:-:S13]  /*0240*/  ISETP.GE.U32.AND P0, PT, R0, 0x2, PT ;  /* 0x000000020000780c */ /* 0x002fda0003f06070 */
[----:B------:R-:W-:Y:S05]  /*0250*/  @!P0 BRA `(.L_x_0) ;  /* 0x0000000000808947 */ /* 0x000fea0003800000 */
[----:B------:R-:W-:Y:S01]  /*0260*/  ISETP.NE.AND P0, PT, R0, 0x2, PT ;  /* 0x000000020000780c */ /* 0x000fe20003f05270 */
[----:B------:R-:W-:Y:S01]  /*0270*/  ULDC UR4, c[0x0][0x218] ;  /* 0x0000860000047ab9 */ /* 0x000fe20000000800 */
[----:B------:R-:W-:Y:S01]  /*0280*/  IMAD.MOV.U32 R7, RZ, RZ, RZ ;  /* 0x000000ffff077224 */ /* 0x000fe200078e00ff */
[----:B------:R-:W-:-:S10]  /*0290*/  MOV R8, UR4 ;  /* 0x0000000400087c02 */ /* 0x000fd40008000f00 */
[----:B------:R-:W-:Y:S05]  /*02a0*/  @!P0 BRA `(.L_x_1) ;  /* 0x0000000000248947 */ /* 0x000fea0003800000 */
[----:B------:R-:W-:-:S13]  /*02b0*/  ISETP.NE.AND P0, PT, R0, 0x3, PT ;  /* 0x000000030000780c */ /* 0x000fda0003f05270 */
[----:B------:R-:W-:Y:S05]  /*02c0*/  @P0 BRA `(.L_x_2) ;  /* 0x0000000000800947 */ /* 0x000fea0003800000 */
[----:B------:R-:W1:Y:S08]  /*02d0*/  LDC.64 R28, c[0x0][0x330] ;  /* 0x0000cc00ff1c7b82 */ /* 0x000e700000000a00 */
[----:B------:R-:W2:Y:S01]  /*02e0*/  LDC.64 R22, c[0x0][0x338] ;  /* 0x0000ce00ff167b82 */ /* 0x000ea20000000a00 */
[----:B-1----:R-:W-:-:S06]  /*02f0*/  IMAD.WIDE R28, R47, 0x8, R28 ;  /* 0x000000082f1c7825 */ /* 0x002fcc00078e021c */
[----:B------:R-:W4:Y:S01]  /*0300*/  LDG.E.64 R28, desc[UR12][R28.64] ;  /* 0x0000000c1c1c7981 */ /* 0x000f22000c1e1b00 */
[----:B--2---:R-:W-:-:S06]  /*0310*/  IMAD.WIDE R22, R47, 0x8, R22 ;  /* 0x000000082f167825 */ /* 0x004fcc00078e0216 */
[----:B------:R-:W4:Y:S01]  /*0320*/  LDG.E.64 R22, desc[UR12][R22.64] ;  /* 0x0000000c16167981 */ /* 0x000f22000c1e1b00 */
[----:B------:R-:W-:Y:S05]  /*0330*/  BRA `(.L_x_2) ;  /* 0x0000000000647947 */ /* 0x000fea0003800000 */
.L_x_1:
[----:B------:R-:W1:Y:S01]  /*0340*/  LDC.64 R4, c[0x0][0x350] ;  /* 0x0000d400ff047b82 */ /* 0x000e620000000a00 */
[----:B------:R-:W-:-:S07]  /*0350*/  SHF.R.S32.HI R9, RZ, 0x1f, R47 ;  /* 0x0000001fff097819 */ /* 0x000fce000001142f */
[----:B------:R-:W2:Y:S08]  /*0360*/  LDC.64 R2, c[0x0][0x358] ;  /* 0x0000d600ff027b82 */ /* 0x000eb00000000a00 */
[----:B------:R-:W3:Y:S08]  /*0370*/  LDC.64 R28, c[0x0][0x330] ;  /* 0x0000cc00ff1c7b82 */ /* 0x000ef00000000a00 */
[----:B------:R-:W4:Y:S01]  /*0380*/  LDC.64 R22, c[0x0][0x338] ;  /* 0x0000ce00ff167b82 */ /* 0x000f220000000a00 */
[----:B-1----:R-:W-:-:S02]  /*0390*/  IMAD R6, R9, R4, RZ ;  /* 0x0000000409067224 */ /* 0x002fc400078e02ff */
[----:B------:R-:W-:-:S04]  /*03a0*/  IMAD.WIDE.U32 R12, R47, R4, RZ ;  /* 0x000000042f0c7225 */ /* 0x000fc800078e00ff */
[----:B------:R-:W-:Y:S02]  /*03b0*/  IMAD R5, R47, R5, R6 ;  /* 0x000000052f057224 */ /* 0x000fe400078e0206 */
[-C--:B--2---:R-:W-:Y:S02]  /*03c0*/  IMAD R0, R9, R2.reuse, RZ ;  /* 0x0000000209007224 */ /* 0x084fe400078e02ff */
[----:B------:R-:W-:Y:S01]  /*03d0*/  IMAD.WIDE.U32 R10, R47, R2, RZ ;  /* 0x000000022f0a7225 */ /* 0x000fe200078e00ff */
[----:B------:R-:W-:-:S03]  /*03e0*/  IADD3 R5, R13, R5, RZ ;  /* 0x000000050d057210 */ /* 0x000fc60007ffe0ff */
[----:B------:R-:W-:Y:S01]  /*03f0*/  IMAD R3, R47, R3, R0 ;  /* 0x000000032f037224 */ /* 0x000fe200078e0200 */
[----:B---3--:R-:W-:-:S04]  /*0400*/  LEA R28, P1, R12, R28, 0x3 ;  /* 0x0000001c0c1c7211 */ /* 0x008fc800078218ff */
[----:B------:R-:W-:Y:S02]  /*0410*/  IADD3 R3, R11, R3, RZ ;  /* 0x000000030b037210 */ /* 0x000fe40007ffe0ff */
[----:B------:R-:W-:Y:S02]  /*0420*/  LEA.HI.X R29, R12, R29, R5, 0x3, P1 ;  /* 0x0000001d0c1d7211 */ /* 0x000fe400008f1c05 */
[----:B----4-:R-:W-:-:S04]  /*0430*/  LEA R22, P0, R10, R22, 0x3 ;  /* 0x000000160a167211 */ /* 0x010fc800078018ff */
[----:B------:R-:W-:Y:S01]  /*0440*/  LEA.HI.X R23, R10, R23, R3, 0x3, P0 ;  /* 0x000000170a177211 */ /* 0x000fe200000f1c03 */
[----:B------:R-:W-:Y:S08]  /*0450*/  BRA `(.L_x_2) ;  /* 0x00000000001c7947 */ /* 0x000ff00003800000 */
.L_x_0:
[----:B------:R-:W1:Y:S01]  /*0460*/  LDC R2, c[0x0][0x224] ;  /* 0x00008900ff027b82 */ /* 0x000e620000000800 */
[----:B------:R-:W-:-:S07]  /*0470*/  IADD3 R3, R47, 0x1, RZ ;  /* 0x000000012f037810 */ /* 0x000fce0007ffe0ff */
[----:B------:R-:W2:Y:S01]  /*0480*/  LDC R0, c[0x0][0x328] ;  /* 0x0000ca00ff007b82 */ /* 0x000ea20000000800 */
[C---:B-1----:R-:W-:Y:S01]  /*0490*/  ISETP.GE.AND P0, PT, R3.reuse, R2, PT ;  /* 0x000000020300720c */ /* 0x042fe20003f06270 */
[-C--:B--2---:R-:W-:Y:S02]  /*04a0*/  IMAD R8, R3, R0.reuse, RZ ;  /* 0x0000000003087224 */ /* 0x084fe400078e02ff */
[----:B------:R-:W-:-:S10]  /*04b0*/  IMAD R7, R47, R0, RZ ;  /* 0x000000002f077224 */ /* 0x000fd400078e02ff */
[----:B------:R-:W1:Y:S02]  /*04c0*/  @P0 LDC R8, c[0x0][0x218] ;  /* 0x00008600ff080b82 */ /* 0x000e640000000800 */
.L_x_2:
[----:B------:R-:W2:Y:S01]  /*04d0*/  S2R R46, SR_TID.X ;  /* 0x00000000002e7919 */ /* 0x000ea20000002100 */
[C-C-:B-1----:R-:W-:Y:S01]  /*04e0*/  IMAD.IADD R9, R8.reuse, 0x1, -R7.reuse ;  /* 0x0000000108097824 */ /* 0x142fe200078e0a07 */
[----:B------:R-:W-:Y:S01]  /*04f0*/  IADD3 R32, R8, 0xf, -R7 ;  /* 0x0000000f08207810 */ /* 0x000fe20007ffe807 */
[----:B------:R-:W-:Y:S01]  /*0500*/  ULDC.64 UR10, c[0x0][0x250] ;  /* 0x00009400000a7ab9 */ /* 0x000fe20000000a00 */
[----:B------:R-:W-:Y:S01]  /*0510*/  ULDC.64 UR8, c[0x0][0x210] ;  /* 0x0000840000087ab9 */ /* 0x000fe20000000a00 */
[----:B------:R-:W-:Y:S01]  /*0520*/  ULDC.64 UR4, c[0x0][0x230] ;  /* 0x00008c0000047ab9 */ /* 0x000fe20000000a00 */
[----:B------:R-:W-:Y:S01]  /*0530*/  SHF.R.S32.HI R38, RZ, 0x1f, R9 ;  /* 0x0000001fff267819 */ /* 0x000fe20000011409 */
[----:B------:R-:W-:Y:S01]  /*0540*/  VIADD R0, R32, 0xf ;  /* 0x0000000f20007836 */ /* 0x000fe20000000000 */
[----:B------:R-:W1:Y:S01]  /*0550*/  S2UR UR6, SR_CgaCtaId ;  /* 0x00000000000679c3 */ /* 0x000e620000008800 */
[----:B------:R-:W-:Y:S02]  /*0560*/  CS2R R18, SRZ ;  /* 0x0000000000127805 */ /* 0x000fe4000001ff00 */
[----:B------:R-:W-:-:S02]  /*0570*/  LEA.HI R38, R38, R9, RZ, 0x4 ;  /* 0x0000000926267211 */ /* 0x000fc400078f20ff */
[----:B------:R-:W-:-:S03]  /*0580*/  CS2R R16, SRZ ;  /* 0x0000000000107805 */ /* 0x000fc6000001ff00 */
[----:B------:R-:W-:Y:S01]  /*0590*/  BAR.SYNC.DEFER_BLOCKING 0x0 ;  /* 0x0000000000007b1d */ /* 0x000fe20000010000 */
[----:B------:R-:W-:Y:S02]  /*05a0*/  ISETP.GE.U32.AND P5, PT, R0, 0x1f, PT ;  /* 0x0000001f0000780c */ /* 0x000fe40003fa6070 */
[----:B------:R-:W-:-:S05]  /*05b0*/  LOP3.LUT R38, R38, 0xfffffff0, RZ, 0xc0, !PT ;  /* 0xfffffff026267812 */ /* 0x000fca00078ec0ff */
[----:B------:R-:W3:Y:S01]  /*05c0*/  LDC.64 R30, c[0x0][0x258] ;  /* 0x00009600ff1e7b82 */ /* 0x000ee20000000a00 */
[----:B------:R-:W-:-:S05]  /*05d0*/  IMAD.IADD R38, R9, 0x1, -R38 ;  /* 0x0000000109267824 */ /* 0x000fca00078e0a26 */
[C---:B------:R-:W-:Y:S02]  /*05e0*/  ISETP.NE.AND P0, PT, R38.reuse, RZ, PT ;  /* 0x000000ff2600720c */ /* 0x040fe40003f05270 */
[----:B------:R-:W3:Y:S02]  /*05f0*/  LDC.64 R20, c[0x0][0x268] ;  /* 0x00009a00ff147b82 */ /* 0x000ee40000000a00 */
[----:B------:R-:W-:Y:S02]  /*0600*/  SEL R38, R38, 0x10, P0 ;  /* 0x0000001026267807 */ /* 0x000fe40000000000 */
[----:B--2---:R-:W-:Y:S02]  /*0610*/  SHF.R.S32.HI R5, RZ, 0x1f, R46 ;  /* 0x0000001fff057819 */ /* 0x004fe4000001142e */
[----:B------:R-:W-:Y:S01]  /*0620*/  SHF.R.S32.HI R24, RZ, 0x1f, R38 ;  /* 0x0000001fff187819 */ /* 0x000fe20000011426 */
[----:B------:R-:W-:Y:S01]  /*0630*/  IMAD.WIDE.U32 R10, R38, UR10, RZ ;  /* 0x0000000a260a7c25 */ /* 0x000fe2000f8e00ff */
[----:B------:R-:W-:-:S02]  /*0640*/  LEA.HI R5, R5, R46, RZ, 0x5 ;  /* 0x0000002e05057211 */ /* 0x000fc400078f28ff */
[----:B------:R-:W-:Y:S01]  /*0650*/  VIADDMNMX R8, R7, R38, R8, PT ;  /* 0x0000002607087246 */ /* 0x000fe20003800108 */
[----:B------:R-:W-:Y:S01]  /*0660*/  IMAD R9, R24, UR4, RZ ;  /* 0x0000000418097c24 */ /* 0x000fe2000f8e02ff */
[----:B------:R-:W-:Y:S01]  /*0670*/  LOP3.LUT R3, R5, 0xffffffe0, RZ, 0xc0, !PT ;  /* 0xffffffe005037812 */ /* 0x000fe200078ec0ff */
[----:B------:R-:W-:Y:S01]  /*0680*/  IMAD.SHL.U32 R43, R10, 0x8, RZ ;  /* 0x000000080a2b7824 */ /* 0x000fe200078e00ff */
[----:B------:R-:W-:Y:S01]  /*0690*/  SHF.R.S32.HI R5, RZ, 0x5, R5 ;  /* 0x00000005ff057819 */ /* 0x000fe20000011405 */
[----:B------:R-:W-:-:S04]  /*06a0*/  IMAD.WIDE.U32 R12, R38, UR4, RZ ;  /* 0x00000004260c7c25 */ /* 0x000fc8000f8e00ff */
[----:B------:R-:W-:Y:S02]  /*06b0*/  IMAD.IADD R3, R46, 0x1, -R3 ;  /* 0x000000012e037824 */ /* 0x000fe400078e0a03 */
[----:B------:R-:W-:Y:S02]  /*06c0*/  IMAD.SHL.U32 R5, R5, 0x2, RZ ;  /* 0x0000000205057824 */ /* 0x000fe400078e00ff */
[----:B------:R-:W-:Y:S01]  /*06d0*/  IMAD R9, R38, UR5, R9 ;  /* 0x0000000526097c24 */ /* 0x000fe2000f8e0209 */
[----:B------:R-:W-:Y:S01]  /*06e0*/  SHF.R.S32.HI R6, RZ, 0x1f, R3 ;  /* 0x0000001fff067819 */ /* 0x000fe20000011403 */
[----:B------:R-:W-:Y:S02]  /*06f0*/  IMAD.SHL.U32 R25, R12, 0x8, RZ ;  /* 0x000000080c197824 */ /* 0x000fe400078e00ff */
[----:B------:R-:W-:Y:S01]  /*0700*/  IMAD.IADD R0, R13, 0x1, R9 ;  /* 0x000000010d007824 */ /* 0x000fe200078e0209 */
[----:B------:R-:W-:-:S04]  /*0710*/  LEA.HI R6, R6, R3, RZ, 0x4 ;  /* 0x0000000306067211 */ /* 0x000fc800078f20ff */
[C---:B------:R-:W-:Y:S02]  /*0720*/  LEA.HI.SX32 R2, R6.reuse, R5, 0x1c ;  /* 0x0000000506027211 */ /* 0x040fe400078fe2ff */
[----:B------:R-:W-:Y:S02]  /*0730*/  LOP3.LUT R6, R6, 0xfffffff0, RZ, 0xc0, !PT ;  /* 0xfffffff006067812 */ /* 0x000fe400078ec0ff */
[----:B------:R-:W-:Y:S01]  /*0740*/  SHF.L.U64.HI R0, R12, 0x3, R0 ;  /* 0x000000030c007819 */ /* 0x000fe20000010200 */
[----:B------:R-:W-:Y:S01]  /*0750*/  IMAD.IADD R39, R2, 0x1, R7 ;  /* 0x0000000102277824 */ /* 0x000fe200078e0207 */
[----:B------:R-:W-:Y:S01]  /*0760*/  LOP3.LUT R7, R32, 0xfffffff0, RZ, 0xc0, !PT ;  /* 0xfffffff020077812 */ /* 0x000fe200078ec0ff */
[----:B------:R-:W-:Y:S02]  /*0770*/  IMAD.IADD R6, R3, 0x1, -R6 ;  /* 0x0000000103067824 */ /* 0x000fe400078e0a06 */
[C---:B------:R-:W-:Y:S01]  /*0780*/  VIADD R5, R39.reuse, 0x8 ;  /* 0x0000000827057836 */ /* 0x040fe20000000000 */
[-C--:B------:R-:W-:Y:S01]  /*0790*/  ISETP.GE.AND P1, PT, R39, R8.reuse, PT ;  /* 0x000000082700720c */ /* 0x080fe20003f26270 */
[----:B------:R-:W-:Y:S01]  /*07a0*/  VIADD R36, R6, UR7 ;  /* 0x0000000706247c36 */ /* 0x000fe20008000000 */
[----:B------:R-:W-:Y:S01]  /*07b0*/  ISETP.NE.AND P4, PT, R7, 0x10, PT ;  /* 0x000000100700780c */ /* 0x000fe20003f85270 */
[----:B------:R-:W-:Y:S01]  /*07c0*/  IMAD R3, R24, UR10, RZ ;  /* 0x0000000a18037c24 */ /* 0x000fe2000f8e02ff */
[----:B------:R-:W-:Y:S01]  /*07d0*/  ISETP.GE.AND P6, PT, R5, R8, PT ;  /* 0x000000080500720c */ /* 0x000fe20003fc6270 */
[C---:B------:R-:W-:Y:S01]  /*07e0*/  VIADD R5, R36.reuse, 0x10 ;  /* 0x0000001024057836 */ /* 0x040fe20000000000 */
[----:B------:R-:W-:Y:S01]  /*07f0*/  ISETP.LT.AND P0, PT, R36, UR8, !P1 ;  /* 0x0000000824007c0c */ /* 0x000fe2000cf01270 */
[----:B------:R-:W-:Y:S01]  /*0800*/  IMAD R3, R38, UR11, R3 ;  /* 0x0000000b26037c24 */ /* 0x000fe2000f8e0203 */
[----:B------:R-:W-:Y:S01]  /*0810*/  ISETP.LT.AND P2, PT, R36, UR8, !P6 ;  /* 0x0000000824007c0c */ /* 0x000fe2000f741270 */
[----:B------:R-:W-:Y:S01]  /*0820*/  IMAD.IADD R34, R49, 0x1, R6 ;  /* 0x0000000131227824 */ /* 0x000fe200078e0206 */
[----:B------:R-:W-:Y:S01]  /*0830*/  ISETP.LT.AND P1, PT, R5, UR8, !P1 ;  /* 0x0000000805007c0c */ /* 0x000fe2000cf21270 */
[----:B------:R-:W-:Y:S01]  /*0840*/  IMAD.IADD R42, R11, 0x1, R3 ;  /* 0x000000010b2a7824 */ /* 0x000fe200078e0203 */
[----:B------:R-:W-:Y:S01]  /*0850*/  ISETP.LT.AND P3, PT, R5, UR8, !P6 ;  /* 0x0000000805007c0c */ /* 0x000fe2000f761270 */
[----:B------:R-:W-:Y:S01]  /*0860*/  IMAD.SHL.U32 R11, R6, 0x4, RZ ;  /* 0x00000004060b7824 */ /* 0x000fe200078e00ff */
[----:B------:R-:W-:-:S02]  /*0870*/  SEL R4, RZ, 0x1, !P0 ;  /* 0x00000001ff047807 */ /* 0x000fc40004000000 */
[----:B------:R-:W-:Y:S02]  /*0880*/  SHF.R.S32.HI R7, RZ, 0x1f, R6 ;  /* 0x0000001fff077819 */ /* 0x000fe40000011406 */
[----:B------:R-:W-:Y:S02]  /*0890*/  P2R R4, PR, R4, 0xf ;  /* 0x0000000f04047803 */ /* 0x000fe40000000000 */
[----:B------:R-:W-:Y:S02]  /*08a0*/  SHF.R.S32.HI R27, RZ, 0x1f, R39 ;  /* 0x0000001fff1b7819 */ /* 0x000fe40000011427 */
[----:B------:R-:W-:Y:S02]  /*08b0*/  SHF.R.S32.HI R3, RZ, 0x1f, R2 ;  /* 0x0000001fff037819 */ /* 0x000fe40000011402 */
[----:B------:R-:W-:Y:S01]  /*08c0*/  SHF.L.U64.HI R42, R10, 0x3, R42 ;  /* 0x000000030a2a7819 */ /* 0x000fe2000001022a */
[----:B------:R-:W-:Y:S01]  /*08d0*/  VIADD R10, R34, 0x10 ;  /* 0x00000010220a7836 */ /* 0x000fe20000000000 */
[----:B------:R-:W-:-:S02]  /*08e0*/  ISETP.GE.AND P0, PT, R5, UR8, PT ;  /* 0x0000000805007c0c */ /* 0x000fc4000bf06270 */
[----:B------:R-:W-:Y:S02]  /*08f0*/  ISETP.GE.AND P3, PT, R39, R8, PT ;  /* 0x000000082700720c */ /* 0x000fe40003f66270 */
[----:B------:R-:W-:Y:S02]  /*0900*/  LOP3.LUT R48, R6, 0x6, RZ, 0xc0, !PT ;  /* 0x0000000606307812 */ /* 0x000fe400078ec0ff */
[----:B------:R-:W-:Y:S01]  /*0910*/  LEA.HI R7, R7, R6, RZ, 0x3 ;  /* 0x0000000607077211 */ /* 0x000fe200078f18ff */
[----:B------:R-:W-:Y:S01]  /*0920*/  IMAD R6, R27, UR4, RZ ;  /* 0x000000041b067c24 */ /* 0x000fe2000f8e02ff */
[----:B------:R-:W-:Y:S02]  /*0930*/  SHF.R.S32.HI R37, RZ, 0x1f, R36 ;  /* 0x0000001fff257819 */ /* 0x000fe40000011424 */
[----:B------:R-:W-:Y:S01]  /*0940*/  LEA.HI R3, R3, R2, RZ, 0x2 ;  /* 0x0000000203037211 */ /* 0x000fe200078f10ff */
[C---:B------:R-:W-:Y:S01]  /*0950*/  IMAD R53, R39.reuse, UR5, R6 ;  /* 0x0000000527357c24 */ /* 0x040fe2000f8e0206 */
[----:B------:R-:W-:Y:S01]  /*0960*/  P2R R5, PR, RZ, 0x1 ;  /* 0x00000001ff057803 */ /* 0x000fe20000000000 */
[----:B------:R-:W-:Y:S01]  /*0970*/  IMAD.WIDE.U32 R8, R39, UR4, R36 ;  /* 0x0000000427087c25 */ /* 0x000fe2000f8e0024 */
[----:B------:R-:W-:Y:S01]  /*0980*/  ISETP.LT.AND P0, PT, R34, UR9, !P3 ;  /* 0x0000000922007c0c */ /* 0x000fe2000df01270 */
[----:B------:R-:W-:Y:S01]  /*0990*/  UMOV UR4, 0x400 ;  /* 0x0000040000047882 */ /* 0x000fe20000000000 */
[----:B------:R-:W-:Y:S01]  /*09a0*/  ISETP.LT.AND P1, PT, R10, UR9, !P3 ;  /* 0x000000090a007c0c */ /* 0x000fe2000df21270 */
[----:B------:R-:W-:Y:S01]  /*09b0*/  IMAD.IADD R53, R9, 0x1, R53 ;  /* 0x0000000109357824 */ /* 0x000fe200078e0235 */
[----:B------:R-:W-:Y:S01]  /*09c0*/  ISETP.LT.AND P2, PT, R34, UR9, !P6 ;  /* 0x0000000922007c0c */ /* 0x000fe2000f741270 */
[----:B------:R-:W-:Y:S01]  /*09d0*/  IMAD.SHL.U32 R33, R8, 0x8, RZ ;  /* 0x0000000808217824 */ /* 0x000fe200078e00ff */
[----:B------:R-:W-:Y:S01]  /*09e0*/  ISETP.LT.AND P3, PT, R10, UR9, !P6 ;  /* 0x000000090a007c0c */ /* 0x000fe2000f761270 */
[----:B-1----:R-:W-:Y:S01]  /*09f0*/  ULEA UR6, UR6, UR4, 0x18 ;  /* 0x0000000406067291 */ /* 0x002fe2000f8ec03f */
[----:B------:R-:W-:-:S02]  /*0a00*/  LOP3.LUT R3, R3, 0xfffffffc, RZ, 0xc0, !PT ;  /* 0xfffffffc03037812 */ /* 0x000fc400078ec0ff */
[----:B------:R-:W-:Y:S01]  /*0a10*/  ISETP.NE.AND P6, PT, R5, RZ, PT ;  /* 0x000000ff0500720c */ /* 0x000fe20003fc5270 */
[----:B------:R-:W-:Y:S01]  /*0a20*/  ULDC.64 UR4, c[0x0][0x248] ;  /* 0x0000920000047ab9 */ /* 0x000fe20000000a00 */
[----:B------:R-:W-:Y:S01]  /*0a30*/  SEL R5, RZ, 0x1, !P0 ;  /* 0x00000001ff057807 */ /* 0x000fe20004000000 */
[----:B------:R-:W-:Y:S01]  /*0a40*/  IMAD.IADD R2, R2, 0x1, -R3 ;  /* 0x0000000102027824 */ /* 0x000fe200078e0a03 */
[----:B------:R-:W-:Y:S02]  /*0a50*/  SHF.R.U32.HI R48, RZ, 0x1, R48 ;  /* 0x00000001ff307819 */ /* 0x000fe40000011630 */
[----:B------:R-:W-:Y:S02]  /*0a60*/  P2R R5, PR, R5, 0xf ;  /* 0x0000000f05057803 */ /* 0x000fe40000000000 */
[----:B------:R-:W-:Y:S02]  /*0a70*/  LOP3.LUT R11, R48, 0x4, R11, 0xf8, !PT ;  /* 0x00000004300b7812 */ /* 0x000fe400078ef80b */
[----:B------:R-:W-:-:S02]  /*0a80*/  ISETP.GE.AND P1, PT, R10, UR9, PT ;  /* 0x000000090a007c0c */ /* 0x000fc4000bf26270 */
[----:B------:R-:W-:Y:S02]  /*0a90*/  SHF.L.U64.HI R53, R8, 0x3, R53 ;  /* 0x0000000308357819 */ /* 0x000fe40000010235 */
[----:B------:R-:W-:Y:S02]  /*0aa0*/  SHF.R.U32.HI R7, RZ, 0x3, R7 ;  /* 0x00000003ff077819 */ /* 0x000fe40000011607 */
[----:B------:R-:W-:Y:S01]  /*0ab0*/  LOP3.LUT R6, R11, 0x1, R2, 0x78, !PT ;  /* 0x000000010b067812 */ /* 0x000fe200078e7802 */
[----:B------:R-:W-:Y:S01]  /*0ac0*/  IMAD.SHL.U32 R2, R2, 0x2, RZ ;  /* 0x0000000202027824 */ /* 0x000fe200078e00ff */
[----:B------:R-:W-:Y:S02]  /*0ad0*/  SEL R8, RZ, 0xffffffff, P1 ;  /* 0xffffffffff087807 */ /* 0x000fe40000800000 */
[----:B------:R-:W-:Y:S01]  /*0ae0*/  ISETP.GE.AND P2, PT, R34, UR9, PT ;  /* 0x0000000922007c0c */ /* 0x000fe2000bf46270 */
[----:B------:R-:W-:Y:S01]  /*0af0*/  IMAD R7, R6, 0x2, R7 ;  /* 0x0000000206077824 */ /* 0x000fe200078e0207 */
[----:B------:R-:W-:Y:S01]  /*0b00*/  LOP3.LUT R48, R3, R48, RZ, 0xfc, !PT ;  /* 0x0000003003307212 */ /* 0x000fe200078efcff */
[----:B------:R-:W-:Y:S01]  /*0b10*/  IMAD.SHL.U32 R8, R8, 0x2, RZ ;  /* 0x0000000208087824 */ /* 0x000fe200078e00ff */
[----:B------:R-:W-:Y:S01]  /*0b20*/  SEL R3, RZ, 0x1, P2 ;  /* 0x00000001ff037807 */ /* 0x000fe20001000000 */
[----:B------:R-:W-:Y:S01]  /*0b30*/  IMAD R6, R27, UR10, RZ ;  /* 0x0000000a1b067c24 */ /* 0x000fe2000f8e02ff */
[----:B------:R-:W-:-:S02]  /*0b40*/  SEL R10, RZ, 0xffffffff, P6 ;  /* 0xffffffffff0a7807 */ /* 0x000fc40003000000 */
[----:B------:R-:W-:Y:S01]  /*0b50*/  LOP3.LUT R8, R8, 0x2, R3, 0xe2, !PT ;  /* 0x0000000208087812 */ /* 0x000fe200078ee203 */
[----:B------:R-:W-:Y:S01]  /*0b60*/  IMAD R11, R39, UR11, R6 ;  /* 0x0000000b270b7c24 */ /* 0x000fe2000f8e0206 */
[----:B------:R-:W-:Y:S01]  /*0b70*/  LOP3.LUT R7, R7, 0x4, R2, 0x78, !PT ;  /* 0x0000000407077812 */ /* 0x000fe200078e7802 */
[----:B------:R-:W-:Y:S01]  /*0b80*/  IMAD.SHL.U32 R10, R10, 0x2, RZ ;  /* 0x000000020a0a7824 */ /* 0x000fe200078e00ff */
[----:B------:R-:W-:Y:S01]  /*0b90*/  ISETP.GE.AND P0, PT, R36, UR8, PT ;  /* 0x0000000824007c0c */ /* 0x000fe2000bf06270 */
[----:B------:R-:W1:Y:S01]  /*0ba0*/  LDC.64 R2, c[0x0][0x238] ;  /* 0x00008e00ff027b82 */ /* 0x000e620000000a00 */
[----:B------:R-:W-:Y:S01]  /*0bb0*/  SEL R4, R4, RZ, P5 ;  /* 0x000000ff04047207 */ /* 0x000fe20002800000 */
[----:B------:R-:W-:Y:S01]  /*0bc0*/  IMAD R48, R48, 0x20, R7 ;  /* 0x0000002030307824 */ /* 0x000fe200078e0207 */
[----:B------:R-:W-:Y:S01]  /*0bd0*/  SEL R9, RZ, 0x1, P0 ;  /* 0x00000001ff097807 */ /* 0x000fe20000000000 */
[----:B------:R-:W-:Y:S01]  /*0be0*/  ULDC.64 UR8, c[0x0][0x240] ;  /* 0x0000900000087ab9 */ /* 0x000fe20000000a00 */
[----:B------:R-:W-:Y:S01]  /*0bf0*/  SEL R58, RZ, 0x8, P6 ;  /* 0x00000008ff3a7807 */ /* 0x000fe20003000000 */
[----:B------:R-:W-:Y:S01]  /*0c00*/  IMAD.SHL.U32 R6, R4, 0x8, RZ ;  /* 0x0000000804067824 */ /* 0x000fe200078e00ff */
[----:B------:R-:W-:Y:S01]  /*0c10*/  LOP3.LUT R10, R10, 0x2, R9, 0xe2, !PT ;  /* 0x000000020a0a7812 */ /* 0x000fe200078ee209 */
[----:B------:R-:W-:Y:S01]  /*0c20*/  UIADD3 UR4, UP0, UR8, -UR4, URZ ;  /* 0x8000000408047290 */ /* 0x000fe2000ff1e03f */
[----:B------:R-:W-:-:S02]  /*0c30*/  SEL R9, RZ, 0x4, P0 ;  /* 0x00000004ff097807 */ /* 0x000fc40000000000 */
[----:B------:R-:W-:Y:S01]  /*0c40*/  LOP3.LUT P3, RZ, R6, 0x8, RZ, 0xc0, !PT ;  /* 0x0000000806ff7812 */ /* 0x000fe2000786c0ff */
[----:B------:R-:W-:Y:S01]  /*0c50*/  UIADD3.X UR5, UR9, ~UR5, URZ, UP0, !UPT ;  /* 0x8000000509057290 */ /* 0x000fe200087fe43f */
[----:B------:R-:W-:Y:S02]  /*0c60*/  SEL R7, RZ, 0x4, P2 ;  /* 0x00000004ff077807 */ /* 0x000fe40001000000 */
[----:B------:R-:W-:Y:S01]  /*0c70*/  LOP3.LUT R58, R58, R9, R10, 0xfe, !PT ;  /* 0x000000093a3a7212 */ /* 0x000fe200078efe0a */
[----:B------:R-:W-:Y:S01]  /*0c80*/  IMAD.SHL.U32 R9, R4, 0x4, RZ ;  /* 0x0000000404097824 */ /* 0x000fe200078e00ff */
[----:B------:R-:W-:Y:S02]  /*0c90*/  SEL R60, RZ, 0x8, P1 ;  /* 0x00000008ff3c7807 */ /* 0x000fe40000800000 */
[----:B----4-:R-:W-:Y:S02]  /*0ca0*/  IADD3 R6, P2, R28, R33, RZ ;  /* 0x000000211c067210 */ /* 0x010fe40007f5e0ff */
[C---:B------:R-:W-:Y:S01]  /*0cb0*/  LOP3.LUT P1, RZ, R4.reuse, 0x8, RZ, 0xc0, !PT ;  /* 0x0000000804ff7812 */ /* 0x040fe2000782c0ff */
[----:B------:R-:W-:Y:S01]  /*0cc0*/  IMAD.SHL.U32 R4, R4, 0x2, RZ ;  /* 0x0000000204047824 */ /* 0x000fe200078e00ff */
[----:B------:R-:W-:Y:S01]  /*0cd0*/  LOP3.LUT R60, R60, R7, R8, 0xfe, !PT ;  /* 0x000000073c3c7212 */ /* 0x000fe200078efe08 */
[----:B------:R-:W-:Y:S01]  /*0ce0*/  IMAD.X R7, R29, 0x1, R53, P2 ;  /* 0x000000011d077824 */ /* 0x000fe200010e0635 */
[----:B------:R-:W-:-:S02]  /*0cf0*/  LEA R48, R48, UR6, 0x3 ;  /* 0x0000000630307c11 */ /* 0x000fc4000f8e18ff */
[----:B------:R-:W-:Y:S02]  /*0d00*/  LOP3.LUT P0, RZ, R9, 0x8, RZ, 0xc0, !PT ;  /* 0x0000000809ff7812 */ /* 0x000fe4000780c0ff */
[--C-:B------:R-:W-:Y:S01]  /*0d10*/  SHF.R.S32.HI R35, RZ, 0x1f, R34.reuse ;  /* 0x0000001fff237819 */ /* 0x100fe20000011422 */
[----:B------:R-:W-:Y:S01]  /*0d20*/  @!PT LDS RZ, [RZ] ;  /* 0x00000000fffff984 */ /* 0x000fe20000000800 */
[----:B------:R-:W-:Y:S01]  /*0d30*/  @!PT LDS RZ, [RZ] ;  /* 0x00000000fffff984 */ /* 0x000fe20000000800 */
[----:B------:R-:W-:Y:S01]  /*0d40*/  @!PT LDS RZ, [RZ] ;  /* 0x00000000fffff984 */ /* 0x000fe20000000800 */
[----:B------:R-:W-:Y:S01]  /*0d50*/  LDGSTS.E.LTC128B.64 [R48], desc[UR12][R6.64], P3 ;  /* 0x0000000006307fae */ /* 0x000fe20009921b4c */
[----:B------:R-:W-:Y:S02]  /*0d60*/  LOP3.LUT P2, RZ, R4, 0x8, RZ, 0xc0, !PT ;  /* 0x0000000804ff7812 */ /* 0x000fe4000784c0ff */
[----:B------:R-:W-:Y:S01]  /*0d70*/  SEL R4, R5, RZ, P5 ;  /* 0x000000ff05047207 */ /* 0x000fe20002800000 */
[----:B------:R-:W-:Y:S01]  /*0d80*/  IMAD.WIDE.U32 R12, R39, UR10, R34 ;  /* 0x0000000a270c7c25 */ /* 0x000fe2000f8e0022 */
[----:B-1----:R-:W-:Y:S02]  /*0d90*/  IADD3 R14, P3, R6, R2, RZ ;  /* 0x00000002060e7210 */ /* 0x002fe40007f7e0ff */
[C---:B------:R-:W-:Y:S01]  /*0da0*/  LOP3.LUT P5, RZ, R4.reuse, 0x8, RZ, 0xc0, !PT ;  /* 0x0000000804ff7812 */ /* 0x040fe200078ac0ff */
[----:B------:R-:W-:Y:S01]  /*0db0*/  IMAD.SHL.U32 R8, R4, 0x8, RZ ;  /* 0x0000000804087824 */ /* 0x000fe200078e00ff */
[----:B------:R-:W-:Y:S01]  /*0dc0*/  SEL R58, R58, RZ, P4 ;  /* 0x000000ff3a3a7207 */ /* 0x000fe20002000000 */
[----:B------:R-:W-:Y:S01]  /*0dd0*/  IMAD.IADD R26, R13, 0x1, R11 ;  /* 0x000000010d1a7824 */ /* 0x000fe200078e020b */
[----:B------:R3:W-:Y:S01]  /*0de0*/  LDGSTS.E.LTC128B.64 [R48+0x80], desc[UR12][R6.64+0x80], P0 ;  /* 0x0008008006307fae */ /* 0x0007e20008121b4c */
[----:B------:R-:W-:Y:S01]  /*0df0*/  IMAD.SHL.U32 R5, R4, 0x4, RZ ;  /* 0x0000000404057824 */ /* 0x000fe200078e00ff */
[----:B------:R-:W-:Y:S01]  /*0e00*/  LOP3.LUT P0, RZ, R8, 0x8, RZ, 0xc0, !PT ;  /* 0x0000000808ff7812 */ /* 0x000fe2000780c0ff */
[----:B------:R-:W-:Y:S01]  /*0e10*/  IMAD.X R15, R7, 0x1, R3, P3 ;  /* 0x00000001070f7824 */ /* 0x000fe200018e0603 */
[C---:B------:R-:W-:Y:S01]  /*0e20*/  SHF.L.U64.HI R26, R12.reuse, 0x3, R26 ;  /* 0x000000030c1a7819 */ /* 0x040fe2000001021a */
[----:B------:R-:W-:Y:S01]  /*0e30*/  IMAD.SHL.U32 R40, R12, 0x8, RZ ;  /* 0x000000080c287824 */ /* 0x000fe200078e00ff */
[----:B------:R-:W-:Y:S01]  /*0e40*/  LOP3.LUT P6, RZ, R5, 0x8, RZ, 0xc0, !PT ;  /* 0x0000000805ff7812 */ /* 0x000fe200078cc0ff */
[----:B------:R-:W-:Y:S01]  /*0e50*/  IMAD.SHL.U32 R4, R4, 0x2, RZ ;  /* 0x0000000204047824 */ /* 0x000fe200078e00ff */
[----:B------:R-:W-:Y:S01]  /*0e60*/  LDGSTS.E.LTC128B.64 [R48+0x800], desc[UR12][R14.64], P2 ;  /* 0x008000000e307fae */ /* 0x000fe20009121b4c */
[----:B------:R-:W-:Y:S01]  /*0e70*/  SHF.R.U32.HI R9, RZ, 0x5, R46 ;  /* 0x00000005ff097819 */ /* 0x000fe2000001162e */
[----:B------:R-:W-:Y:S01]  /*0e80*/  IMAD.SHL.U32 R5, R58, 0x8, RZ ;  /* 0x000000083a057824 */ /* 0x000fe200078e00ff */
[----:B------:R-:W-:Y:S01]  /*0e90*/  IADD3 R12, P2, R22, R40, RZ ;  /* 0x00000028160c7210 */ /* 0x000fe20007f5e0ff */
[----:B------:R1:W-:Y:S01]  /*0ea0*/  LDGSTS.E.LTC128B.64 [R48+0x880], desc[UR12][R14.64+0x80], P1 ;  /* 0x008800800e307fae */ /* 0x0003e20008921b4c */
[----:B------:R-:W-:-:S02]  /*0eb0*/  IADD3 R10, P3, P1, R25, UR4, R2 ;  /* 0x00000004190a7c10 */ /* 0x000fc4000f97e002 */
[----:B------:R-:W-:Y:S01]  /*0ec0*/  SEL R60, R60, RZ, P4 ;  /* 0x000000ff3c3c7207 */ /* 0x000fe20002000000 */
[----:B------:R-:W-:Y:S01]  /*0ed0*/  IMAD.X R13, R23, 0x1, R26, P2 ;  /* 0x00000001170d7824 */ /* 0x000fe200010e061a */
[----:B------:R-:W-:Y:S02]  /*0ee0*/  LOP3.LUT P2, RZ, R4, 0x8, RZ, 0xc0, !PT ;  /* 0x0000000804ff7812 */ /* 0x000fe4000784c0ff */
[----:B------:R-:W-:Y:S01]  /*0ef0*/  IADD3.X R4, R0, UR5, R3, P3, P1 ;  /* 0x0000000500047c10 */ /* 0x000fe20009fe2403 */
[----:B------:R-:W-:Y:S01]  /*0f00*/  ULDC.64 UR4, c[0x0][0x260] ;  /* 0x0000980000047ab9 */ /* 0x000fe20000000a00 */
[----:B------:R-:W-:Y:S01]  /*0f10*/  IADD3 R10, P3, R10, R6, RZ ;  /* 0x000000060a0a7210 */ /* 0x000fe20007f7e0ff */
[----:B------:R-:W-:Y:S01]  /*0f20*/  LDGSTS.E.LTC128B.64 [R48+0x3000], desc[UR12][R12.64], P0 ;  /* 0x030000000c307fae */ /* 0x000fe20008121b4c */
[----:B------:R-:W-:Y:S01]  /*0f30*/  LOP3.LUT P1, RZ, R5, 0x8, RZ, 0xc0, !PT ;  /* 0x0000000805ff7812 */ /* 0x000fe2000782c0ff */
[----:B------:R-:W-:Y:S02]  /*0f40*/  IMAD.SHL.U32 R5, R58, 0x4, RZ ;  /* 0x000000043a057824 */ /* 0x000fe400078e00ff */
[----:B------:R2:W-:Y:S01]  /*0f50*/  LDGSTS.E.LTC128B.64 [R48+0x3080], desc[UR12][R12.64+0x80], P6 ;  /* 0x030800800c307fae */ /* 0x0005e2000b121b4c */
[----:B------:R-:W-:Y:S01]  /*0f60*/  IMAD.X R11, R4, 0x1, R7, P3 ;  /* 0x00000001040b7824 */ /* 0x000fe200018e0607 */
[----:B---3--:R-:W-:Y:S01]  /*0f70*/  IADD3 R6, P3, -R20, UR4, RZ ;  /* 0x0000000414067c10 */ /* 0x008fe2000ff7e1ff */
[----:B------:R-:W-:Y:S01]  /*0f80*/  IMAD.SHL.U32 R4, R58, 0x2, RZ ;  /* 0x000000023a047824 */ /* 0x000fe200078e00ff */
[----:B------:R-:W-:Y:S01]  /*0f90*/  LOP3.LUT P0, RZ, R5, 0x8, RZ, 0xc0, !PT ;  /* 0x0000000805ff7812 */ /* 0x000fe2000780c0ff */
[C---:B------:R-:W-:Y:S01]  /*0fa0*/  IMAD.SHL.U32 R8, R60.reuse, 0x8, RZ ;  /* 0x000000083c087824 */ /* 0x040fe200078e00ff */
[----:B------:R-:W-:Y:S01]  /*0fb0*/  IADD3.X R5, ~R21, UR5, RZ, P3, !PT ;  /* 0x0000000515057c10 */ /* 0x000fe20009ffe5ff */
[----:B------:R-:W-:-:S05]  /*0fc0*/  IMAD.SHL.U32 R7, R60, 0x4, RZ ;  /* 0x000000043c077824 */ /* 0x000fca00078e00ff */
[----:B------:R-:W-:Y:S02]  /*0fd0*/  LOP3.LUT P4, RZ, R7, 0x8, RZ, 0xc0, !PT ;  /* 0x0000000807ff7812 */ /* 0x000fe4000788c0ff */
[----:B-1----:R-:W-:-:S05]  /*0fe0*/  IADD3 R14, P6, R12, R30, RZ ;  /* 0x0000001e0c0e7210 */ /* 0x002fca0007fde0ff */
[----:B------:R-:W-:Y:S01]  /*0ff0*/  IMAD.X R15, R13, 0x1, R31, P6 ;  /* 0x000000010d0f7824 */ /* 0x000fe200030e061f */
[----:B------:R-:W-:Y:S02]  /*1000*/  LOP3.LUT P6, RZ, R4, 0x8, RZ, 0xc0, !PT ;  /* 0x0000000804ff7812 */ /* 0x000fe400078cc0ff */
[----:B------:R1:W3:Y:S04]  /*1010*/  SHFL.IDX PT, R4, R9, RZ, 0x1f ;  /* 0x00001fff09047589 */ /* 0x0002e800000e0000 */
[----:B------:R-:W-:Y:S01]  /*1020*/  LDGSTS.E.LTC128B.64 [R48+0x3800], desc[UR12][R14.64], P2 ;  /* 0x038000000e307fae */ /* 0x000fe20009121b4c */
[----:B------:R-:W-:-:S03]  /*1030*/  IADD3 R6, P3, P2, R43, R30, R6 ;  /* 0x0000001e2b067210 */ /* 0x000fc60007a7e006 */
[----:B------:R3:W-:Y:S01]  /*1040*/  LDGSTS.E.LTC128B.64 [R48+0x3880], desc[UR12][R14.64+0x80], P5 ;  /* 0x038800800e307fae */ /* 0x0007e2000a921b4c */
[----:B------:R-:W-:Y:S02]  /*1050*/  IADD3.X R5, R42, R31, R5, P3, P2 ;  /* 0x0000001f2a057210 */ /* 0x000fe40001fe4405 */
[----:B--2---:R-:W-:Y:S01]  /*1060*/  IADD3 R12, P3, R6, R12, RZ ;  /* 0x0000000c060c7210 */ /* 0x004fe20007f7e0ff */
[----:B------:R-:W-:Y:S01]  /*1070*/  IMAD.SHL.U32 R6, R60, 0x2, RZ ;  /* 0x000000023c067824 */ /* 0x000fe200078e00ff */
[----:B------:R-:W0:Y:S01]  /*1080*/  LDGDEPBAR ;  /* 0x00000000000079af */ /* 0x000e220000000000 */
[----:B------:R-:W-:Y:S02]  /*1090*/  LOP3.LUT P5, RZ, R8, 0x8, RZ, 0xc0, !PT ;  /* 0x0000000808ff7812 */ /* 0x000fe400078ac0ff */
[----:B------:R-:W-:Y:S01]  /*10a0*/  IADD3 R8, P2, R10, R2, RZ ;  /* 0x000000020a087210 */ /* 0x000fe20007f5e0ff */
[----:B------:R-:W-:Y:S01]  /*10b0*/  LDGSTS.E.LTC128B.64 [R48+0x1000], desc[UR12][R10.64], P1 ;  /* 0x010000000a307fae */ /* 0x000fe20008921b4c */
[----:B------:R-:W-:Y:S01]  /*10c0*/  LOP3.LUT P1, RZ, R58, 0x8, RZ, 0xc0, !PT ;  /* 0x000000083aff7812 */ /* 0x000fe2000782c0ff */
[----:B------:R-:W-:Y:S01]  /*10d0*/  IMAD.X R13, R5, 0x1, R13, P3 ;  /* 0x00000001050d7824 */ /* 0x000fe200018e060d */
[----:B------:R-:W-:Y:S01]  /*10e0*/  LOP3.LUT P3, RZ, R60, 0x8, RZ, 0xc0, !PT ;  /* 0x000000083cff7812 */ /* 0x000fe2000786c0ff */
[----:B------:R2:W-:Y:S01]  /*10f0*/  LDGSTS.E.LTC128B.64 [R48+0x1080], desc[UR12][R10.64+0x80], P0 ;  /* 0x010800800a307fae */ /* 0x0005e20008121b4c */
[----:B------:R-:W-:Y:S01]  /*1100*/  LOP3.LUT P0, RZ, R6, 0x8, RZ, 0xc0, !PT ;  /* 0x0000000806ff7812 */ /* 0x000fe2000780c0ff */
[----:B-1----:R-:W-:Y:S01]  /*1110*/  IMAD.X R9, R11, 0x1, R3, P2 ;  /* 0x000000010b097824 */ /* 0x002fe200010e0603 */
[----:B---3--:R-:W-:-:S02]  /*1120*/  R2UR UR9, R4 ;  /* 0x00000000040972ca */ /* 0x008fc400000e0000 */
[----:B------:R-:W-:Y:S02]  /*1130*/  CS2R R4, SRZ ;  /* 0x0000000000047805 */ /* 0x000fe4000001ff00 */
[----:B------:R-:W-:Y:S01]  /*1140*/  IADD3 R6, P2, R12, R30, RZ ;  /* 0x0000001e0c067210 */ /* 0x000fe20007f5e0ff */
[----:B------:R-:W-:Y:S04]  /*1150*/  LDGSTS.E.LTC128B.64 [R48+0x1800], desc[UR12][R8.64], P6 ;  /* 0x0180000008307fae */ /* 0x000fe8000b121b4c */
[----:B------:R-:W-:Y:S01]  /*1160*/  IMAD.X R7, R13, 0x1, R31, P2 ;  /* 0x000000010d077824 */ /* 0x000fe200010e061f */
[----:B------:R1:W-:Y:S01]  /*1170*/  LDGSTS.E.LTC128B.64 [R48+0x1880], desc[UR12][R8.64+0x80], P1 ;  /* 0x0188008008307fae */ /* 0x0003e20008921b4c */
[----:B------:R-:W-:-:S03]  /*1180*/  CS2R R14, SRZ ;  /* 0x00000000000e7805 */ /* 0x000fc6000001ff00 */
[----:B------:R-:W-:Y:S01]  /*1190*/  LDGSTS.E.LTC128B.64 [R48+0x4000], desc[UR12][R12.64], P5 ;  /* 0x040000000c307fae */ /* 0x000fe2000a921b4c */
[----:B------:R-:W-:-:S03]  /*11a0*/  USHF.R.S32.HI UR15, URZ, 0x1f, UR9 ;  /* 0x0000001f3f0f7899 */ /* 0x000fc60008011409 */
[----:B------:R3:W-:Y:S01]  /*11b0*/  LDGSTS.E.LTC128B.64 [R48+0x4080], desc[UR12][R12.64+0x80], P4 ;  /* 0x040800800c307fae */ /* 0x0007e2000a121b4c */
[----:B------:R-:W-:-:S03]  /*11c0*/  ULEA.HI UR15, UR15, UR9, URZ, 0x2 ;  /* 0x000000090f0f7291 */ /* 0x000fc6000f8f103f */
[----:B------:R-:W-:Y:S01]  /*11d0*/  LDGSTS.E.LTC128B.64 [R48+0x4800], desc[UR12][R6.64], P0 ;  /* 0x0480000006307fae */ /* 0x000fe20008121b4c */
[----:B------:R-:W-:Y:S01]  /*11e0*/  ULOP3.LUT UR16, UR15, 0xfffffffc, URZ, 0xc0, !UPT ;  /* 0xfffffffc0f107892 */ /* 0x000fe2000f8ec03f */
[----:B------:R-:W-:Y:S01]  /*11f0*/  ISETP.GE.AND P0, PT, R32, 0x10, PT ;  /* 0x000000102000780c */ /* 0x000fe20003f06270 */
[----:B------:R-:W-:Y:S01]  /*1200*/  USHF.R.S32.HI UR15, URZ, 0x2, UR15 ;  /* 0x000000023f0f7899 */ /* 0x000fe2000801140f */
[----:B------:R3:W-:Y:S01]  /*1210*/  LDGSTS.E.LTC128B.64 [R48+0x4880], desc[UR12][R6.64+0x80], P3 ;  /* 0x0488008006307fae */ /* 0x0007e20009921b4c */
[----:B------:R-:W-:Y:S01]  /*1220*/  UIADD3 UR16, UR9, -UR16, URZ ;  /* 0x8000001009107290 */ /* 0x000fe2000fffe03f */
[----:B--2---:R-:W-:Y:S01]  /*1230*/  CS2R R10, SRZ ;  /* 0x00000000000a7805 */ /* 0x004fe2000001ff00 */
[----:B------:R-:W-:Y:S01]  /*1240*/  USHF.L.U32 UR17, UR15, 0x9, URZ ;  /* 0x000000090f117899 */ /* 0x000fe2000800063f */
[----:B------:R-:W0:Y:S01]  /*1250*/  LDGDEPBAR ;  /* 0x00000000000079af */ /* 0x000e220000000000 */
[----:B------:R-:W-:-:S04]  /*1260*/  ULEA.HI UR14, UR16, UR16, URZ, 0x1 ;  /* 0x00000010100e7291 */ /* 0x000fc8000f8f083f */
[----:B------:R-:W-:Y:S02]  /*1270*/  ULOP3.LUT UR9, UR14, 0xfffffffe, URZ, 0xc0, !UPT ;  /* 0xfffffffe0e097892 */ /* 0x000fe4000f8ec03f */
[----:B------:R-:W-:Y:S01]  /*1280*/  USHF.R.S32.HI UR14, URZ, 0x1, UR14 ;  /* 0x000000013f0e7899 */ /* 0x000fe2000801140e */
[----:B-1----:R-:W-:Y:S01]  /*1290*/  CS2R R8, SRZ ;  /* 0x0000000000087805 */ /* 0x002fe2000001ff00 */
[----:B------:R-:W-:Y:S02]  /*12a0*/  UIADD3 UR9, UR16, -UR9, URZ ;  /* 0x8000000910097290 */ /* 0x000fe4000fffe03f */
[----:B------:R-:W-:Y:S02]  /*12b0*/  ULEA UR16, UR14, UR17, 0x4 ;  /* 0x000000110e107291 */ /* 0x000fe4000f8e203f */
[----:B------:R-:W-:Y:S01]  /*12c0*/  ULEA UR17, UR9, UR17, 0x4 ;  /* 0x0000001109117291 */ /* 0x000fe2000f8e203f */
[----:B---3--:R-:W-:Y:S02]  /*12d0*/  CS2R R12, SRZ ;  /* 0x00000000000c7805 */ /* 0x008fe4000001ff00 */
[----:B------:R-:W-:Y:S01]  /*12e0*/  CS2R R6, SRZ ;  /* 0x0000000000067805 */ /* 0x000fe2000001ff00 */
[----:B------:R-:W-:-:S04]  /*12f0*/  DEPBAR.LE SB0, 0x1 ;  /* 0x000080400000791a */ /* 0x000fc80000000000 */
[----:B------:R-:W-:Y:S06]  /*1300*/  BAR.SYNC.DEFER_BLOCKING 0x0 ;  /* 0x0000000000007b1d */ /* 0x000fec0000010000 */
[----:B------:R-:W-:Y:S05]  /*1310*/  @!P0 BRA `(.L_x_3) ;  /* 0x0000000c00108947 */ /* 0x000fea0003800000 */
[----:B------:R-:W-:Y:S01]  /*1320*/  USHF.L.U32 UR18, UR4, 0x1, URZ ;  /* 0x0000000104127899 */ /* 0x000fe2000800063f */
[----:B------:R-:W-:Y:S01]  /*1330*/  IADD3 R43, P2, R43, R40, RZ ;  /* 0x000000282b2b7210 */ /* 0x000fe20007f5e0ff */
[----:B------:R-:W-:Y:S01]  /*1340*/  USHF.L.U64.HI UR4, UR4, 0x1, UR5 ;  /* 0x0000000104047899 */ /* 0x000fe20008010205 */
[----:B------:R-:W-:Y:S01]  /*1350*/  IADD3 R14, P1, R38, R39, RZ ;  /* 0x00000027260e7210 */ /* 0x000fe20007f3e0ff */
[----:B------:R-:W-:Y:S01]  /*1360*/  IMAD.SHL.U32 R68, R34, 0x8, RZ ;  /* 0x0000000822447824 */ /* 0x000fe200078e00ff */
[----:B------:R-:W-:Y:S01]  /*1370*/  IADD3 R25, P0, R25, R33, RZ ;  /* 0x0000002119197210 */ /* 0x000fe20007f1e0ff */
[----:B------:R-:W-:Y:S01]  /*1380*/  IMAD.X R42, R42, 0x1, R26, P2 ;  /* 0x000000012a2a7824 */ /* 0x000fe200010e061a */
[----:B------:R-:W-:Y:S01]  /*1390*/  IADD3 R45, P3, P2, R22, UR18, -R20 ;  /* 0x00000012162d7c10 */ /* 0x000fe2000fa7e814 */
[----:B------:R-:W-:Y:S01]  /*13a0*/  IMAD.X R24, R27, 0x1, R24, P1 ;  /* 0x000000011b187824 */ /* 0x000fe200008e0618 */
[----:B------:R-:W-:Y:S01]  /*13b0*/  LOP3.LUT R20, R46, 0x1f, RZ, 0xc0, !PT ;  /* 0x0000001f2e147812 */ /* 0x000fe200078ec0ff */
[----:B------:R-:W-:Y:S01]  /*13c0*/  IMAD.X R53, R0, 0x1, R53, P0 ;  /* 0x0000000100357824 */ /* 0x000fe200000e0635 */
[----:B------:R-:W-:Y:S01]  /*13d0*/  IADD3.X R44, R23, UR4, ~R21, P3, P2 ;  /* 0x00000004172c7c10 */ /* 0x000fe20009fe4c15 */
[----:B------:R-:W-:Y:S01]  /*13e0*/  ULDC.64 UR4, c[0x0][0x230] ;  /* 0x00008c0000047ab9 */ /* 0x000fe20000000a00 */
[----:B------:R-:W-:Y:S01]  /*13f0*/  SHF.R.U32.HI R27, RZ, 0x3, R20 ;  /* 0x00000003ff1b7819 */ /* 0x000fe20000011614 */
[C---:B------:R-:W-:Y:S01]  /*1400*/  IMAD R21, R24.reuse, UR10, RZ ;  /* 0x0000000a18157c24 */ /* 0x040fe2000f8e02ff */
[----:B------:R-:W-:Y:S01]  /*1410*/  SHF.R.S32.HI R15, RZ, 0x1f, R32 ;  /* 0x0000001fff0f7819 */ /* 0x000fe20000011420 */
[----:B------:R-:W-:Y:S01]  /*1420*/  IMAD R33, R24, UR4, RZ ;  /* 0x0000000418217c24 */ /* 0x000fe2000f8e02ff */
[----:B------:R-:W-:Y:S01]  /*1430*/  LOP3.LUT R0, R27, 0x7, R46, 0x78, !PT ;  /* 0x000000071b007812 */ /* 0x000fe200078e782e */
[----:B------:R-:W-:Y:S01]  /*1440*/  IMAD.WIDE.U32 R38, R14, UR10, RZ ;  /* 0x0000000a0e267c25 */ /* 0x000fe2000f8e00ff */
[----:B------:R-:W-:Y:S01]  /*1450*/  LEA.HI R32, R15, R32, RZ, 0x4 ;  /* 0x000000200f207211 */ /* 0x000fe200078f20ff */
[----:B------:R-:W-:Y:S01]  /*1460*/  ULDC UR10, c[0x0][0x244] ;  /* 0x00009100000a7ab9 */ /* 0x000fe20000000800 */
[----:B------:R-:W-:Y:S01]  /*1470*/  SHF.L.U64.HI R24, R34, 0x3, R35 ;  /* 0x0000000322187819 */ /* 0x000fe20000010223 */
[----:B------:R-:W-:Y:S01]  /*1480*/  IMAD R0, R27, 0x10, R0 ;  /* 0x000000101b007824 */ /* 0x000fe200078e0200 */
[----:B------:R-:W-:Y:S01]  /*1490*/  LEA R68, P1, R38, R68, 0x3 ;  /* 0x0000004426447211 */ /* 0x000fe200078218ff */
[----:B------:R-:W-:Y:S01]  /*14a0*/  IMAD R21, R14, UR11, R21 ;  /* 0x0000000b0e157c24 */ /* 0x000fe2000f8e0215 */
[----:B------:R-:W-:Y:S01]  /*14b0*/  IADD3 R20, P2, R34, R38, RZ ;  /* 0x0000002622147210 */ /* 0x000fe20007f5e0ff */
[C---:B------:R-:W-:Y:S01]  /*14c0*/  IMAD R33, R14.reuse, UR5, R33 ;  /* 0x000000050e217c24 */ /* 0x040fe2000f8e0221 */
[----:B------:R-:W-:Y:S01]  /*14d0*/  USHF.L.U32 UR5, UR17, 0x3, URZ ;  /* 0x0000000311057899 */ /* 0x000fe2000800063f */
[----:B------:R-:W-:Y:S01]  /*14e0*/  IMAD.WIDE.U32 R26, R14, UR4, RZ ;  /* 0x000000040e1a7c25 */ /* 0x000fe2000f8e00ff */
[----:B------:R-:W-:Y:S01]  /*14f0*/  USHF.L.U32 UR4, UR16, 0x3, URZ ;  /* 0x0000000310047899 */ /* 0x000fe2000800063f */
[----:B------:R-:W1:Y:S01]  /*1500*/  LDC.64 R14, c[0x0][0x248] ;  /* 0x00009200ff0e7b82 */ /* 0x000e620000000a00 */
[----:B------:R-:W-:Y:S01]  /*1510*/  SHF.L.U64.HI R22, R36, 0x3, R37 ;  /* 0x0000000324167819 */ /* 0x000fe20000010225 */
[----:B------:R-:W-:Y:S01]  /*1520*/  IMAD.IADD R21, R39, 0x1, R21 ;  /* 0x0000000127157824 */ /* 0x000fe200078e0215 */
[----:B------:R-:W-:Y:S01]  /*1530*/  LEA R0, R0, UR6, 0x4 ;  /* 0x0000000600007c11 */ /* 0x000fe2000f8e20ff */
[----:B------:R-:W-:Y:S01]  /*1540*/  IMAD.SHL.U32 R72, R36, 0x8, RZ ;  /* 0x0000000824487824 */ /* 0x000fe200078e00ff */
[----:B------:R-:W-:Y:S01]  /*1550*/  USHF.L.U32 UR6, UR8, 0x1, URZ ;  /* 0x0000000108067899 */ /* 0x000fe2000800063f */
[----:B------:R-:W-:Y:S01]  /*1560*/  IMAD.IADD R33, R27, 0x1, R33 ;  /* 0x000000011b217824 */ /* 0x000fe200078e0221 */
[--C-:B------:R-:W-:Y:S01]  /*1570*/  LEA.HI.X R69, R38, R24, R21.reuse, 0x3, P1 ;  /* 0x0000001826457211 */ /* 0x100fe200008f1c15 */
[----:B------:R-:W-:Y:S01]  /*1580*/  IMAD.X R21, R35, 0x1, R21, P2 ;  /* 0x0000000123157824 */ /* 0x000fe200010e0615 */
[----:B------:R-:W-:Y:S01]  /*1590*/  LEA R72, P0, R26, R72, 0x3 ;  /* 0x000000481a487211 */ /* 0x000fe200078018ff */
[----:B------:R-:W-:Y:S01]  /*15a0*/  IMAD.SHL.U32 R70, R20, 0x8, RZ ;  /* 0x0000000814467824 */ /* 0x000fe200078e00ff */
[----:B------:R-:W-:Y:S01]  /*15b0*/  IADD3 R34, P1, R36, R26, RZ ;  /* 0x0000001a24227210 */ /* 0x000fe20007f3e0ff */
[----:B------:R-:W-:Y:S01]  /*15c0*/  USHF.L.U64.HI UR10, UR8, 0x1, UR10 ;  /* 0x00000001080a7899 */ /* 0x000fe2000801020a */
[----:B------:R-:W-:Y:S01]  /*15d0*/  LEA.HI.X R73, R26, R22, R33, 0x3, P0 ;  /* 0x000000161a497211 */ /* 0x000fe200000f1c21 */
[----:B------:R-:W2:Y:S01]  /*15e0*/  LDC.64 R40, c[0x0][0x258] ;  /* 0x00009600ff287b82 */ /* 0x000ea20000000a00 */
[----:B------:R-:W-:Y:S01]  /*15f0*/  SHF.L.U64.HI R71, R20, 0x3, R21 ;  /* 0x0000000314477819 */ /* 0x000fe20000010215 */
[----:B------:R-:W-:Y:S01]  /*1600*/  IMAD.X R33, R37, 0x1, R33, P1 ;  /* 0x0000000125217824 */ /* 0x000fe200008e0621 */
[----:B------:R-:W-:Y:S01]  /*1610*/  LEA R54, P2, R2, R25, 0x1 ;  /* 0x0000001902367211 */ /* 0x000fe200078408ff */
[----:B------:R3:W2:Y:S01]  /*1620*/  LDS.128 R20, [R0+UR5] ;  /* 0x0000000500147984 */ /* 0x0006a20008000c00 */
[----:B------:R-:W-:Y:S01]  /*1630*/  LEA R43, P0, R30, R43, 0x1 ;  /* 0x0000002b1e2b7211 */ /* 0x000fe200078008ff */
[C---:B------:R-:W-:Y:S01]  /*1640*/  IMAD.SHL.U32 R74, R34.reuse, 0x8, RZ ;  /* 0x00000008224a7824 */ /* 0x040fe200078e00ff */
[----:B------:R-:W-:Y:S01]  /*1650*/  SHF.L.U64.HI R75, R34, 0x3, R33 ;  /* 0x00000003224b7819 */ /* 0x000fe20000010221 */
[----:B------:R3:W2:Y:S01]  /*1660*/  LDS.128 R24, [R0+UR4+0x3000] ;  /* 0x0030000400187984 */ /* 0x0006a20008000c00 */
[----:B------:R-:W-:Y:S01]  /*1670*/  LEA.HI.X R42, R30, R42, R31, 0x1, P0 ;  /* 0x0000002a1e2a7211 */ /* 0x000fe200000f0c1f */
[----:B------:R-:W-:Y:S01]  /*1680*/  IMAD.WIDE.U32 R72, R2, 0x3, R72 ;  /* 0x0000000302487825 */ /* 0x000fe200078e0048 */
[----:B-1----:R-:W-:Y:S01]  /*1690*/  IADD3 R59, P1, P0, R28, UR6, -R14 ;  /* 0x000000061c3b7c10 */ /* 0x002fe2000f83e80e */
[----:B------:R-:W1:Y:S01]  /*16a0*/  LDC.64 R38, c[0x0][0x260] ;  /* 0x00009800ff267b82 */ /* 0x000e620000000a00 */
[C---:B------:R-:W-:Y:S01]  /*16b0*/  LEA.HI.X R53, R2.reuse, R53, R3, 0x1, P2 ;  /* 0x0000003502357211 */ /* 0x040fe200010f0c03 */
[----:B------:R-:W-:Y:S01]  /*16c0*/  IMAD.WIDE.U32 R74, R2, 0x3, R74 ;  /* 0x00000003024a7825 */ /* 0x000fe200078e004a */
[----:B------:R-:W-:-:S02]  /*16d0*/  IADD3.X R56, R29, UR10, ~R15, P1, P0 ;  /* 0x0000000a1d387c10 */ /* 0x000fc40008fe0c0f */
[----:B------:R-:W-:Y:S02]  /*16e0*/  CS2R R14, SRZ ;  /* 0x00000000000e7805 */ /* 0x000fe4000001ff00 */
[----:B------:R-:W-:Y:S01]  /*16f0*/  SHF.R.S32.HI R32, RZ, 0x4, R32 ;  /* 0x00000004ff207819 */ /* 0x000fe20000011420 */
[----:B------:R-:W-:Y:S01]  /*1700*/  IMAD R29, R3, 0x3, RZ ;  /* 0x00000003031d7824 */ /* 0x000fe200078e02ff */
[----:B------:R-:W-:Y:S01]  /*1710*/  IADD3 R64, P1, R45, 0x80, RZ ;  /* 0x000000802d407810 */ /* 0x000fe20007f3e0ff */
[----:B------:R-:W1:Y:S01]  /*1720*/  LDC.64 R36, c[0x0][0x238] ;  /* 0x00008e00ff247b82 */ /* 0x000e620000000a00 */
[----:B------:R-:W-:Y:S01]  /*1730*/  IADD3 R65, P0, R59, 0x80, RZ ;  /* 0x000000803b417810 */ /* 0x000fe20007f1e0ff */
[----:B------:R-:W-:Y:S01]  /*1740*/  IMAD.WIDE.U32 R68, R30, 0x3, R68 ;  /* 0x000000031e447825 */ /* 0x000fe200078e0044 */
[----:B------:R-:W-:Y:S01]  /*1750*/  ISETP.NE.AND P2, PT, R32, 0x2, PT ;  /* 0x000000022000780c */ /* 0x000fe20003f45270 */
[----:B------:R-:W-:Y:S01]  /*1760*/  UMOV UR11, URZ ;  /* 0x0000003f000b7c82 */ /* 0x000fe20008000000 */
[----:B------:R-:W-:Y:S01]  /*1770*/  UMOV UR18, 0x2000 ;  /* 0x0000200000127882 */ /* 0x000fe20000000000 */
[----:B------:R-:W-:Y:S01]  /*1780*/  IMAD.WIDE.U32 R70, R30, 0x3, R70 ;  /* 0x000000031e467825 */ /* 0x000fe200078e0046 */
[----:B------:R-:W-:Y:S01]  /*1790*/  SEL R60, R60, RZ, P2 ;  /* 0x000000ff3c3c7207 */ /* 0x000fe20001000000 */
[----:B------:R-:W1:Y:S01]  /*17a0*/  LDC.64 R2, c[0x0][0x240] ;  /* 0x00009000ff027b82 */ /* 0x000e620000000a00 */
[----:B------:R-:W-:Y:S01]  /*17b0*/  SEL R58, R58, RZ, P2 ;  /* 0x000000ff3a3a7207 */ /* 0x000fe20001000000 */
[----:B------:R-:W-:Y:S01]  /*17c0*/  IMAD R31, R31, 0x3, RZ ;  /* 0x000000031f1f7824 */ /* 0x000fe200078e02ff */
[----:B------:R-:W-:Y:S01]  /*17d0*/  UMOV UR17, 0x2 ;  /* 0x0000000200117882 */ /* 0x000fe20000000000 */
[----:B------:R-:W-:Y:S01]  /*17e0*/  VIADD R61, R32, 0xffffffff ;  /* 0xffffffff203d7836 */ /* 0x000fe20000000000 */
[----:B------:R-:W-:Y:S01]  /*17f0*/  UMOV UR6, 0x1000 ;  /* 0x0000100000067882 */ /* 0x000fe20000000000 */
[----:B------:R-:W-:Y:S01]  /*1800*/  IMAD.X R63, RZ, RZ, R44, P1 ;  /* 0x000000ffff3f7224 */ /* 0x000fe200008e062c */
[----:B------:R-:W-:Y:S01]  /*1810*/  UMOV UR8, 0xffffe000 ;  /* 0xffffe00000087882 */ /* 0x000fe20000000000 */
[----:B------:R-:W-:-:S02]  /*1820*/  IMAD.X R66, RZ, RZ, R56, P0 ;  /* 0x000000ffff427224 */ /* 0x000fc400000e0638 */
[----:B------:R-:W-:Y:S02]  /*1830*/  IMAD.IADD R55, R31, 0x1, R69 ;  /* 0x000000011f377824 */ /* 0x000fe400078e0245 */
[----:B------:R-:W-:Y:S02]  /*1840*/  IMAD.IADD R51, R29, 0x1, R73 ;  /* 0x000000011d337824 */ /* 0x000fe400078e0249 */
[----:B------:R-:W-:Y:S02]  /*1850*/  IMAD.IADD R57, R71, 0x1, R31 ;  /* 0x0000000147397824 */ /* 0x000fe400078e021f */
[----:B--23--:R-:W-:-:S07]  /*1860*/  IMAD.IADD R52, R75, 0x1, R29 ;  /* 0x000000014b347824 */ /* 0x00cfce00078e021d */
.L_x_4:
[C---:B--2--5:R-:W5:Y:S01]  /*1870*/  DMMA.8x8x4 R4, R20.reuse, R24, R4 ;  /* 0x000000181404723f */ /* 0x064f620000000004 */
[----:B---3--:R-:W-:Y:S01]  /*1880*/  LDS.128 R28, [R0+UR5+0x400] ;  /* 0x00040005001c7984 */ /* 0x008fe20008000c00 */
[----:B------:R-:W-:Y:S02]  /*1890*/  UIADD3 UR11, UR11, 0x1, URZ ;  /* 0x000000010b0b7890 */ /* 0x000fe4000fffe03f */
[----:B------:R-:W-:Y:S01]  /*18a0*/  IADD3 R76, P1, R45, R43, RZ ;  /* 0x0000002b2d4c7210 */ /* 0x000fe20007f3e0ff */
[----:B------:R-:W-:Y:S01]  /*18b0*/  VIADD R62, R48, UR18 ;  /* 0x00000012303e7c36 */ /* 0x000fe20008000000 */
[-C--:B------:R-:W-:Y:S01]  /*18c0*/  IADD3 R78, P0, R59, R54.reuse, RZ ;  /* 0x000000363b4e7210 */ /* 0x080fe20007f1e0ff */
[----:B------:R-:W-:Y:S01]  /*18d0*/  UISETP.NE.AND UP0, UPT, UR11, 0x3, UPT ;  /* 0x000000030b00788c */ /* 0x000fe2000bf05270 */
[----:B------:R-:W-:Y:S01]  /*18e0*/  LOP3.LUT R67, R58, 0x2, RZ, 0xc0, !PT ;  /* 0x000000023a437812 */ /* 0x000fe200078ec0ff */
[----:B------:R-:W2:Y:S01]  /*18f0*/  LDS.128 R32, [R0+UR4+0x3400] ;  /* 0x0034000400207984 */ /* 0x000ea20008000c00 */
[----:B------:R-:W-:Y:S01]  /*1900*/  IMAD.X R77, R44, 0x1, R42, P1 ;  /* 0x000000012c4d7824 */ /* 0x000fe200008e062a */
[----:B------:R-:W-:Y:S01]  /*1910*/  LOP3.LUT P1, RZ, R58, 0x1, RZ, 0xc0, !PT ;  /* 0x000000013aff7812 */ /* 0x000fe2000782c0ff */
[----:B------:R-:W-:Y:S01]  /*1920*/  IMAD.X R79, R56, 0x1, R53, P0 ;  /* 0x00000001384f7824 */ /* 0x000fe200000e0635 */
[----:B------:R-:W-:Y:S01]  /*1930*/  LOP3.LUT P0, RZ, R60, 0x1, RZ, 0xc0, !PT ;  /* 0x000000013cff7812 */ /* 0x000fe2000780c0ff */
[----:B------:R-:W-:Y:S01]  /*1940*/  USEL UR10, UR8, 0x1000, !UP0 ;  /* 0x00001000080a7887 */ /* 0x000fe2000c000000 */
[----:B------:R-:W-:Y:S01]  /*1950*/  SHF.R.U32.HI R67, RZ, 0x1, R67 ;  /* 0x00000001ff437819 */ /* 0x000fe20000011643 */
[-C--:B------:R-:W5:Y:S01]  /*1960*/  DMMA.8x8x4 R8, R20, R26.reuse, R8 ;  /* 0x0000001a1408723f */ /* 0x080f620000000008 */
[----:B------:R-:W-:Y:S02]  /*1970*/  UIADD3 UR17, UR17, 0x1, URZ ;  /* 0x0000000111117890 */ /* 0x000fe4000fffe03f */
[----:B------:R-:W-:Y:S01]  /*1980*/  ISETP.NE.U32.AND P3, PT, R67, RZ, PT ;  /* 0x000000ff4300720c */ /* 0x000fe20003f65070 */
[----:B------:R-:W-:Y:S02]  /*1990*/  UIADD3 UR16, UR18, -0x2000, URZ ;  /* 0xffffe00012107890 */ /* 0x000fe4000fffe03f */
[----:B------:R-:W-:Y:S02]  /*19a0*/  UISETP.NE.AND UP1, UPT, UR17, 0x3, UPT ;  /* 0x000000031100788c */ /* 0x000fe4000bf25270 */
[----:B------:R-:W-:Y:S01]  /*19b0*/  @!PT LDS RZ, [RZ] ;  /* 0x00000000fffff984 */ /* 0x000fe20000000800 */
[----:B------:R-:W-:Y:S01]  /*19c0*/  @!PT LDS RZ, [RZ] ;  /* 0x00000000fffff984 */ /* 0x000fe20000000800 */
[----:B------:R-:W-:Y:S01]  /*19d0*/  @!PT LDS RZ, [RZ] ;  /* 0x00000000fffff984 */ /* 0x000fe20000000800 */
[----:B------:R3:W-:Y:S01]  /*19e0*/  @P1 LDGSTS.E.LTC128B.64 [R62], desc[UR12][R78.64] ;  /* 0x000000004e3e1fae */ /* 0x0007e2000b921b4c */
[----:B------:R-:W-:Y:S02]  /*19f0*/  USEL UR11, UR11, URZ, UP0 ;  /* 0x0000003f0b0b7287 */ /* 0x000fe40008000000 */
[----:B------:R-:W-:Y:S03]  /*1a00*/  USEL UR17, UR17, URZ, UP1 ;  /* 0x0000003f11117287 */ /* 0x000fe60008800000 */
[----:B------:R4:W-:Y:S02]  /*1a10*/  @P0 LDGSTS.E.LTC128B.64 [R62+0x3000], desc[UR12][R76.64] ;  /* 0x030000004c3e0fae */ /* 0x0009e4000b921b4c */
[C---:B------:R-:W5:Y:S01]  /*1a20*/  DMMA.8x8x4 R12, R22.reuse, R26, R12 ;  /* 0x0000001a160c723f */ /* 0x040f62000000000c */
[----:B------:R-:W-:Y:S07]  /*1a30*/  @UP1 UIMAD.U32 UR16, UR18, 0x1, UR6 ;  /* 0x00000001121018a4 */ /* 0x000fee000f8e0006 */
[----:B------:R-:W-:Y:S08]  /*1a40*/  UMOV UR18, UR16 ;  /* 0x0000001000127c82 */ /* 0x000ff00008000000 */
[----:B------:R1:W5:Y:S02]  /*1a50*/  DMMA.8x8x4 R16, R22, R24, R16 ;  /* 0x000000181610723f */ /* 0x0003640000000010 */
[----:B-1----:R-:W-:Y:S02]  /*1a60*/  LDS.128 R20, [R0+UR5+0x800] ;  /* 0x0008000500147984 */ /* 0x002fe40008000c00 */
[----:B---3--:R-:W-:Y:S05]  /*1a70*/  IADD3 R78, P1, R65, R54, RZ ;  /* 0x00000036414e7210 */ /* 0x008fea0007f3e0ff */
[----:B------:R-:W-:Y:S01]  /*1a80*/  IMAD.X R79, R66, 0x1, R53, P1 ;  /* 0x00000001424f7824 */ /* 0x000fe200008e0635 */
[----:B----4-:R-:W4:Y:S01]  /*1a90*/  LDS.128 R24, [R0+UR4+0x3800] ;  /* 0x0038000400187984 */ /* 0x010f220008000c00 */
[----:B------:R-:W-:-:S05]  /*1aa0*/  IADD3 R66, P1, R59, R72, RZ ;  /* 0x000000483b427210 */ /* 0x000fca0007f3e0ff */
[C---:B--2--5:R-:W5:Y:S04]  /*1ab0*/  DMMA.8x8x4 R4, R28.reuse, R32, R4 ;  /* 0x000000201c04723f */ /* 0x064f680000000004 */
[----:B------:R-:W-:Y:S01]  /*1ac0*/  IMAD.X R67, R56, 0x1, R51, P1 ;  /* 0x0000000138437824 */ /* 0x000fe200008e0633 */
[----:B------:R-:W-:Y:S01]  /*1ad0*/  LOP3.LUT R76, R60, 0x2, RZ, 0xc0, !PT ;  /* 0x000000023c4c7812 */ /* 0x000fe200078ec0ff */
[----:B------:R-:W-:Y:S01]  /*1ae0*/  @!PT LDS RZ, [RZ] ;  /* 0x00000000fffff984 */ /* 0x000fe20000000800 */
[----:B------:R-:W-:Y:S01]  /*1af0*/  @!PT LDS RZ, [RZ] ;  /* 0x00000000fffff984 */ /* 0x000fe20000000800 */
[----:B------:R-:W-:Y:S01]  /*1b00*/  @!PT LDS RZ, [RZ] ;  /* 0x00000000fffff984 */ /* 0x000fe20000000800 */
[----:B------:R1:W-:Y:S03]  /*1b10*/  @P3 LDGSTS.E.LTC128B.64 [R62+0x80], desc[UR12][R78.64] ;  /* 0x000800004e3e3fae */ /* 0x0003e6000b921b4c */
[----:B------:R-:W-:Y:S04]  /*1b20*/  SHF.R.U32.HI R76, RZ, 0x1, R76 ;  /* 0x00000001ff4c7819 */ /* 0x000fe8000001164c */
[----:B------:R-:W-:Y:S02]  /*1b30*/  ISETP.NE.U32.AND P2, PT, R76, RZ, PT ;  /* 0x000000ff4c00720c */ /* 0x000fe40003f45070 */
[----:B------:R-:W-:Y:S01]  /*1b40*/  IADD3 R76, P0, R64, R43, RZ ;  /* 0x0000002b404c7210 */ /* 0x000fe20007f1e0ff */
[-C--:B------:R-:W5:Y:S04]  /*1b50*/  DMMA.8x8x4 R8, R28, R34.reuse, R8 ;  /* 0x000000221c08723f */ /* 0x080f680000000008 */
[----:B------:R-:W-:Y:S01]  /*1b60*/  IMAD.X R77, R63, 0x1, R42, P0 ;  /* 0x000000013f4d7824 */ /* 0x000fe200000e062a */
[----:B------:R-:W-:Y:S02]  /*1b70*/  IADD3 R64, P0, R45, R68, RZ ;  /* 0x000000442d407210 */ /* 0x000fe40007f1e0ff */
[----:B------:R-:W-:Y:S03]  /*1b80*/  LOP3.LUT R63, R58, 0x4, RZ, 0xc0, !PT ;  /* 0x000000043a3f7812 */ /* 0x000fe600078ec0ff */
[----:B------:R2:W-:Y:S01]  /*1b90*/  @P2 LDGSTS.E.LTC128B.64 [R62+0x3080], desc[UR12][R76.64] ;  /* 0x030800004c3e2fae */ /* 0x0005e2000b921b4c */
[----:B------:R-:W-:Y:S01]  /*1ba0*/  IMAD.X R65, R44, 0x1, R55, P0 ;  /* 0x000000012c417824 */ /* 0x000fe200000e0637 */
[----:B------:R-:W-:Y:S04]  /*1bb0*/  SHF.R.U32.HI R63, RZ, 0x2, R63 ;  /* 0x00000002ff3f7819 */ /* 0x000fe8000001163f */
[C---:B------:R-:W5:Y:S03]  /*1bc0*/  DMMA.8x8x4 R12, R30.reuse, R34, R12 ;  /* 0x000000221e0c723f */ /* 0x040f66000000000c */
[----:B------:R-:W-:Y:S02]  /*1bd0*/  ISETP.NE.U32.AND P5, PT, R63, RZ, PT ;  /* 0x000000ff3f00720c */ /* 0x000fe40003fa5070 */
[----:B-1----:R-:W-:Y:S02]  /*1be0*/  IADD3 R78, P1, R59, R74, RZ ;  /* 0x0000004a3b4e7210 */ /* 0x002fe40007f3e0ff */
[----:B------:R-:W-:Y:S03]  /*1bf0*/  LOP3.LUT R63, R60, 0x4, RZ, 0xc0, !PT ;  /* 0x000000043c3f7812 */ /* 0x000fe600078ec0ff */
[----:B------:R-:W-:Y:S01]  /*1c00*/  IMAD.X R79, R56, 0x1, R52, P1 ;  /* 0x00000001384f7824 */ /* 0x000fe200008e0634 */
[----:B------:R-:W-:Y:S04]  /*1c10*/  SHF.R.U32.HI R63, RZ, 0x2, R63 ;  /* 0x00000002ff3f7819 */ /* 0x000fe8000001163f */
[----:B------:R-:W-:Y:S01]  /*1c20*/  ISETP.NE.U32.AND P4, PT, R63, RZ, PT ;  /* 0x000000ff3f00720c */ /* 0x000fe20003f85070 */
[----:B------:R1:W5:Y:S02]  /*1c30*/  DMMA.8x8x4 R16, R30, R32, R16 ;  /* 0x000000201e10723f */ /* 0x0003640000000010 */
[----:B-1----:R-:W-:Y:S01]  /*1c40*/  LDS.128 R28, [R0+UR5+0xc00] ;  /* 0x000c0005001c7984 */ /* 0x002fe20008000c00 */
[----:B------:R-:W-:Y:S01]  /*1c50*/  UIADD3 UR5, UR10, UR5, URZ ;  /* 0x000000050a057290 */ /* 0x000fe2000fffe03f */
[----:B------:R-:W-:Y:S02]  /*1c60*/  LOP3.LUT R63, R58, 0x8, RZ, 0xc0, !PT ;  /* 0x000000083a3f7812 */ /* 0x000fe400078ec0ff */
[----:B--2---:R-:W-:Y:S02]  /*1c70*/  IADD3 R76, P0, R45, R70, RZ ;  /* 0x000000462d4c7210 */ /* 0x004fe40007f1e0ff */
[----:B------:R-:W-:Y:S02]  /*1c80*/  SHF.R.U32.HI R63, RZ, 0x3, R63 ;  /* 0x00000003ff3f7819 */ /* 0x000fe4000001163f */
[----:B------:R-:W1:Y:S01]  /*1c90*/  LDS.128 R32, [R0+UR4+0x3c00] ;  /* 0x003c000400207984 */ /* 0x000e620008000c00 */
[----:B------:R-:W-:-:S05]  /*1ca0*/  IMAD.X R77, R44, 0x1, R57, P0 ;  /* 0x000000012c4d7824 */ /* 0x000fca00000e0639 */
[C---:B----45:R-:W5:Y:S01]  /*1cb0*/  DMMA.8x8x4 R4, R20.reuse, R24, R4 ;  /* 0x000000181404723f */ /* 0x070f620000000004 */
[----:B------:R-:W-:Y:S03]  /*1cc0*/  UIADD3 UR4, UR10, UR4, URZ ;  /* 0x000000040a047290 */ /* 0x000fe6000fffe03f */
[----:B------:R-:W-:Y:S01]  /*1cd0*/  ISETP.NE.U32.AND P3, PT, R63, RZ, PT ;  /* 0x000000ff3f00720c */ /* 0x000fe20003f65070 */
[----:B------:R-:W-:Y:S01]  /*1ce0*/  @!PT LDS RZ, [RZ] ;  /* 0x00000000fffff984 */ /* 0x000fe20000000800 */
[----:B------:R-:W-:Y:S01]  /*1cf0*/  @!PT LDS RZ, [RZ] ;  /* 0x00000000fffff984 */ /* 0x000fe20000000800 */
[----:B------:R-:W-:Y:S01]  /*1d00*/  @!PT LDS RZ, [RZ] ;  /* 0x00000000fffff984 */ /* 0x000fe20000000800 */
[----:B------:R-:W-:Y:S01]  /*1d10*/  @P5 LDGSTS.E.LTC128B.64 [R62+0x800], desc[UR12][R66.64] ;  /* 0x00800000423e5fae */ /* 0x000fe2000b921b4c */
[C---:B------:R-:W-:Y:S01]  /*1d20*/  ISETP.NE.AND P0, PT, R61.reuse, 0x2, PT ;  /* 0x000000023d00780c */ /* 0x040fe20003f05270 */
[----:B------:R-:W-:Y:S01]  /*1d30*/  VIADD R61, R61, 0xffffffff ;  /* 0xffffffff3d3d7836 */ /* 0x000fe20000000000 */
[----:B------:R-:W-:Y:S02]  /*1d40*/  LOP3.LUT R63, R60, 0x8, RZ, 0xc0, !PT ;  /* 0x000000083c3f7812 */ /* 0x000fe400078ec0ff */
[----:B------:R-:W-:Y:S01]  /*1d50*/  SEL R58, R58, RZ, P0 ;  /* 0x000000ff3a3a7207 */ /* 0x000fe20000000000 */
[----:B------:R2:W-:Y:S01]  /*1d60*/  @P4 LDGSTS.E.LTC128B.64 [R62+0x3800], desc[UR12][R64.64] ;  /* 0x03800000403e4fae */ /* 0x0005e2000b921b4c */
[----:B------:R-:W-:Y:S02]  /*1d70*/  SHF.R.U32.HI R63, RZ, 0x3, R63 ;  /* 0x00000003ff3f7819 */ /* 0x000fe4000001163f */
[----:B------:R-:W-:Y:S02]  /*1d80*/  ISETP.GT.AND P6, PT, R61, -0x1, PT ;  /* 0xffffffff3d00780c */ /* 0x000fe40003fc4270 */
[-C--:B------:R-:W5:Y:S01]  /*1d90*/  DMMA.8x8x4 R8, R20, R26.reuse, R8 ;  /* 0x0000001a1408723f */ /* 0x080f620000000008 */
[----:B------:R3:W-:Y:S02]  /*1da0*/  @P3 LDGSTS.E.LTC128B.64 [R62+0x880], desc[UR12][R78.64+0x80] ;  /* 0x008800804e3e3fae */ /* 0x0007e4000b921b4c */
[----:B------:R-:W-:Y:S02]  /*1db0*/  ISETP.NE.U32.AND P2, PT, R63, RZ, PT ;  /* 0x000000ff3f00720c */ /* 0x000fe40003f45070 */
[----:B------:R-:W-:Y:S02]  /*1dc0*/  IADD3 R45, P5, P4, R45, R40, R38 ;  /* 0x000000282d2d7210 */ /* 0x000fe40007cbe026 */
[----:B------:R-:W-:Y:S02]  /*1dd0*/  SEL R60, R60, RZ, P0 ;  /* 0x000000ff3c3c7207 */ /* 0x000fe40000000000 */
[----:B------:R-:W-:Y:S07]  /*1de0*/  IADD3.X R44, R44, R41, R39, P5, P4 ;  /* 0x000000292c2c7210 */ /* 0x000fee0002fe8427 */
[C---:B------:R-:W5:Y:S01]  /*1df0*/  DMMA.8x8x4 R12, R22.reuse, R26, R12 ;  /* 0x0000001a160c723f */ /* 0x040f62000000000c */
[----:B------:R3:W-:Y:S03]  /*1e00*/  @P2 LDGSTS.E.LTC128B.64 [R62+0x3880], desc[UR12][R76.64+0x80] ;  /* 0x038800804c3e2fae */ /* 0x0007e6000b921b4c */
[----:B------:R-:W-:Y:S03]  /*1e10*/  IADD3 R59, P3, P2, R59, R36, R2 ;  /* 0x000000243b3b7210 */ /* 0x000fe60007a7e002 */
[----:B------:R-:W0:Y:S01]  /*1e20*/  LDGDEPBAR ;  /* 0x00000000000079af */ /* 0x000e220000000000 */
[----:B--2---:R-:W-:Y:S02]  /*1e30*/  IADD3 R64, P1, R45, 0x80, RZ ;  /* 0x000000802d407810 */ /* 0x004fe40007f3e0ff */
[----:B------:R-:W-:Y:S02]  /*1e40*/  IADD3 R65, P0, R59, 0x80, RZ ;  /* 0x000000803b417810 */ /* 0x000fe40007f1e0ff */
[----:B------:R-:W-:Y:S01]  /*1e50*/  IADD3.X R56, R56, R37, R3, P3, P2 ;  /* 0x0000002538387210 */ /* 0x000fe20001fe4403 */
[----:B------:R-:W-:Y:S03]  /*1e60*/  IMAD.X R63, RZ, RZ, R44, P1 ;  /* 0x000000ffff3f7224 */ /* 0x000fe600008e062c */
[----:B------:R2:W5:Y:S04]  /*1e70*/  DMMA.8x8x4 R16, R22, R24, R16 ;  /* 0x000000181610723f */ /* 0x0005680000000010 */
[----:B------:R-:W-:Y:S11]  /*1e80*/  IMAD.X R66, RZ, RZ, R56, P0 ;  /* 0x000000ffff427224 */ /* 0x000ff600000e0638 */
[----:B------:R-:W-:-:S01]  /*1e90*/  @!UPT UIADD3 URZ, URZ, URZ, URZ ;  /* 0x0000003f3f3ff290 */ /* 0x000fc2000fffe03f */
[C---:B-1---5:R3:W5:Y:S01]  /*1ea0*/  DMMA.8x8x4 R4, R28.reuse, R32, R4 ;  /* 0x000000201c04723f */ /* 0x0627620000000004 */
[----:B------:R-:W-:Y:S04]  /*1eb0*/  DEPBAR.LE SB0, 0x1 ;  /* 0x000080400000791a */ /* 0x000fe80000000000 */
[----:B------:R-:W-:Y:S11]  /*1ec0*/  BAR.SYNC.DEFER_BLOCKING 0x0 ;  /* 0x0000000000007b1d */ /* 0x000ff60000010000 */
[-C--:B------:R3:W5:Y:S01]  /*1ed0*/  DMMA.8x8x4 R8, R28, R34.reuse, R8 ;  /* 0x000000221c08723f */ /* 0x0807620000000008 */
[----:B--2---:R3:W2:Y:S11]  /*1ee0*/  LDS.128 R20, [R0+UR5] ;  /* 0x0000000500147984 */ /* 0x0046b60008000c00 */
[----:B------:R-:W-:Y:S04]  /*1ef0*/  @!UPT UIADD3 URZ, URZ, URZ, URZ ;  /* 0x0000003f3f3ff290 */ /* 0x000fe8000fffe03f */
[C---:B------:R3:W5:Y:S01]  /*1f00*/  DMMA.8x8x4 R12, R30.reuse, R34, R12 ;  /* 0x000000221e0c723f */ /* 0x040762000000000c */
[----:B------:R3:W2:Y:S11]  /*1f10*/  LDS.128 R24, [R0+UR4+0x3000] ;  /* 0x0030000400187984 */ /* 0x0006b60008000c00 */
[----:B------:R-:W-:Y:S04]  /*1f20*/  @!UPT UIADD3 URZ, URZ, URZ, URZ ;  /* 0x0000003f3f3ff290 */ /* 0x000fe8000fffe03f */
[----:B------:R3:W5:Y:S01]  /*1f30*/  DMMA.8x8x4 R16, R30, R32, R16 ;  /* 0x000000201e10723f */ /* 0x0007620000000010 */
[----:B------:R-:W-:Y:S03]  /*1f40*/  @!UPT UIADD3 URZ, URZ, URZ, URZ ;  /* 0x0000003f3f3ff290 */ /* 0x000fe6000fffe03f */
[----:B------:R-:W-:Y:S11]  /*1f50*/  @P6 BRA `(.L_x_4) ;  /* 0xfffffff800446947 */ /* 0x000ff6000383ffff */
.L_x_3:
[----:B------:R-:W0:Y:S01]  /*1f60*/  LDGDEPBAR ;  /* 0x00000000000079af */ /* 0x000e220000000000 */
[----:B------:R-:W-:Y:S02]  /*1f70*/  ULDC.64 UR4, c[0x0][0x310] ;  /* 0x0000c40000047ab9 */ /* 0x000fe40000000a00 */
[----:B------:R-:W-:Y:S01]  /*1f80*/  ISETP.NE.U32.AND P0, PT, RZ, UR4, PT ;  /* 0x00000004ff007c0c */ /* 0x000fe2000bf05070 */
[----:B------:R-:W0:Y:S03]  /*1f90*/  LDGDEPBAR ;  /* 0x00000000000079af */ /* 0x000e260000000000 */
[----:B------:R-:W-:Y:S01]  /*1fa0*/  ISETP.NE.AND.EX P0, PT, RZ, UR5, PT, P0 ;  /* 0x00000005ff007c0c */ /* 0x000fe2000bf05300 */
[----:B------:R-:W-:-:S04]  /*1fb0*/  DEPBAR.LE SB0, 0x0 ;  /* 0x000080000000791a */ /* 0x000fc80000000000 */
[----:B------:R-:W-:Y:S08]  /*1fc0*/  BAR.SYNC.DEFER_BLOCKING 0x0 ;  /* 0x0000000000007b1d */ /* 0x000ff00000010000 */
[----:B------:R-:W-:Y:S05]  /*1fd0*/  @!P0 BRA `(.L_x_5) ;  /* 0x00000000001c8947 */ /* 0x000fea0003800000 */
[----:B------:R-:W1:Y:S02]  /*1fe0*/  LDC.64 R56, c[0x0][0x310] ;  /* 0x0000c400ff387b82 */ /* 0x000e640000000a00 */
[----:B-1----:R-:W4:Y:S02]  /*1ff0*/  LDG.E.64 R56, desc[UR12][R56.64] ;  /* 0x0000000c38387981 */ /* 0x002f24000c1e1b00 */
[----:B----4-:R-:W-:-:S04]  /*2000*/  ISETP.NE.U32.AND P0, PT, R56, RZ, PT ;  /* 0x000000ff3800720c */ /* 0x010fc80003f05070 */
[----:B------:R-:W-:-:S13]  /*2010*/  ISETP.NE.AND.EX P0, PT, R57, RZ, PT, P0 ;  /* 0x000000ff3900720c */ /* 0x000fda0003f05300 */
[----:B------:R-:W-:Y:S05]  /*2020*/  @!P0 BRA `(.L_x_5) ;  /* 0x0000000000088947 */ /* 0x000fea0003800000 */
[----:B------:R-:W4:Y:S01]  /*2030*/  LD.E.64 R56, desc[UR12][R56.64] ;  /* 0x0000000c38387980 */ /* 0x000f22000c101b00 */
[----:B------:R-:W-:Y:S05]  /*2040*/  BRA `(.L_x_6) ;  /* 0x00000000001c7947 */ /* 0x000fea0003800000 */
.L_x_5:
[----:B------:R-:W-:Y:S01]  /*2050*/  ULDC.64 UR4, c[0x0][0x300] ;  /* 0x0000c00000047ab9 */ /* 0x000fe20000000a00 */
[----:B------:R-:W1:Y:S01]  /*2060*/  LDC.64 R56, c[0x0][0x2f0] ;  /* 0x0000bc00ff387b82 */ /* 0x000e620000000a00 */
[----:B------:R-:W-:-:S04]  /*2070*/  ISETP.NE.U32.AND P0, PT, RZ, UR4, PT ;  /* 0x00000004ff007c0c */ /* 0x000fc8000bf05070 */
[----:B------:R-:W-:-:S13]  /*2080*/  ISETP.NE.AND.EX P0, PT, RZ, UR5, PT, P0 ;  /* 0x00000005ff007c0c */ /* 0x000fda000bf05300 */
[----:B------:R-:W-:Y:S05]  /*2090*/  @!P0 BRA `(.L_x_6) ;  /* 0x0000000000088947 */ /* 0x000fea0003800000 */
[----:B-1----:R-:W1:Y:S02]  /*20a0*/  LDC.64 R56, c[0x0][0x300] ;  /* 0x0000c000ff387b82 */ /* 0x002e640000000a00 */
[----:B-1----:R-:W4:Y:S02]  /*20b0*/  LDG.E.64 R56, desc[UR12][R56.64] ;  /* 0x0000000c38387981 */ /* 0x002f24000c1e1b00 */
.L_x_6:
[----:B------:R-:W-:Y:S02]  /*20c0*/  ULDC.64 UR4, c[0x0][0x318] ;  /* 0x0000c60000047ab9 */ /* 0x000fe40000000a00 */
[----:B------:R-:W-:-:S04]  /*20d0*/  ISETP.NE.U32.AND P0, PT, RZ, UR4, PT ;  /* 0x00000004ff007c0c */ /* 0x000fc8000bf05070 */
[----:B------:R-:W-:-:S13]  /*20e0*/  ISETP.NE.AND.EX P0, PT, RZ, UR5, PT, P0 ;  /* 0x00000005ff007c0c */ /* 0x000fda000bf05300 */
[----:B------:R-:W-:Y:S05]  /*20f0*/  @!P0 BRA `(.L_x_7) ;  /* 0x00000000001c8947 */ /* 0x000fea0003800000 */
[----:B------:R-:W2:Y:S02]  /*2100*/  LDC.64 R54, c[0x0][0x318] ;  /* 0x0000c600ff367b82 */ /* 0x000ea40000000a00 */
[----:B--2---:R-:W2:Y:S02]  /*2110*/  LDG.E.64 R54, desc[UR12][R54.64] ;  /* 0x0000000c36367981 */ /* 0x004ea4000c1e1b00 */
[----:B--2---:R-:W-:-:S04]  /*2120*/  ISETP.NE.U32.AND P0, PT, R54, RZ, PT ;  /* 0x000000ff3600720c */ /* 0x004fc80003f05070 */
[----:B------:R-:W-:-:S13]  /*2130*/  ISETP.NE.AND.EX P0, PT, R55, RZ, PT, P0 ;  /* 0x000000ff3700720c */ /* 0x000fda0003f05300 */
[----:B------:R-:W-:Y:S05]  /*2140*/  @!P0 BRA `(.L_x_7) ;  /* 0x0000000000088947 */ /* 0x000fea0003800000 */
[----:B------:R-:W4:Y:S01]  /*2150*/  LD.E.64 R54, desc[UR12][R54.64] ;  /* 0x0000000c36367980 */ /* 0x000f22000c101b00 */
[----:B------:R-:W-:Y:S05]  /*2160*/  BRA `(.L_x_8) ;  /* 0x00000000001c7947 */ /* 0x000fea0003800000 */
.L_x_7:
[----:B------:R-:W-:Y:S01]  /*2170*/  ULDC.64 UR4, c[0x0][0x308] ;  /* 0x0000c20000047ab9 */ /* 0x000fe20000000a00 */
[----:B------:R-:W1:Y:S01]  /*2180*/  LDC.64 R54, c[0x0][0x2f8] ;  /* 0x0000be00ff367b82 */ /* 0x000e620000000a00 */
[----:B------:R-:W-:-:S04]  /*2190*/  ISETP.NE.U32.AND P0, PT, RZ, UR4, PT ;  /* 0x00000004ff007c0c */ /* 0x000fc8000bf05070 */
[----:B------:R-:W-:-:S13]  /*21a0*/  ISETP.NE.AND.EX P0, PT, RZ, UR5, PT, P0 ;  /* 0x00000005ff007c0c */ /* 0x000fda000bf05300 */
[----:B------:R-:W-:Y:S05]  /*21b0*/  @!P0 BRA `(.L_x_8) ;  /* 0x0000000000088947 */ /* 0x000fea0003800000 */
[----:B-1----:R-:W1:Y:S02]  /*21c0*/  LDC.64 R54, c[0x0][0x308] ;  /* 0x0000c200ff367b82 */ /* 0x002e640000000a00 */
[----:B-1----:R-:W4:Y:S02]  /*21d0*/  LDG.E.64 R54, desc[UR12][R54.64] ;  /* 0x0000000c36367981 */ /* 0x002f24000c1e1b00 */
.L_x_8:
[----:B---3--:R-:W3:Y:S01]  /*21e0*/  LDC R0, c[0x0][0x320] ;  /* 0x0000c800ff007b82 */ /* 0x008ee20000000800 */
[----:B------:R-:W-:-:S07]  /*21f0*/  ULDC UR4, c[0x0][0x228] ;  /* 0x00008a0000047ab9 */ /* 0x000fce0000000800 */
[----:B------:R-:W1:Y:S08]  /*2200*/  S2UR UR5, SR_CTAID.X ;  /* 0x00000000000579c3 */ /* 0x000e700000002500 */
[----:B--2---:R-:W2:Y:S08]  /*2210*/  LDC R23, c[0x0][0x21c] ;  /* 0x00008700ff177b82 */ /* 0x004eb00000000800 */
[----:B------:R-:W2:Y:S01]  /*2220*/  LDC.64 R32, c[0x0][0x370] ;  /* 0x0000dc00ff207b82 */ /* 0x000ea20000000a00 */
[----:B---3--:R-:W-:-:S07]  /*2230*/  ISETP.NE.AND P0, PT, R0, RZ, PT ;  /* 0x000000ff0000720c */ /* 0x008fce0003f05270 */
[----:B------:R-:W3:Y:S01]  /*2240*/  LDC R3, c[0x0][0x344] ;  /* 0x0000d100ff037b82 */ /* 0x000ee20000000800 */
[----:B-1----:R-:W-:-:S07]  /*2250*/  USHF.R.S32.HI UR4, URZ, UR4, UR5 ;  /* 0x000000043f047299 */ /* 0x002fce0008011405 */
[----:B------:R-:W1:Y:S01]  /*2260*/  LDC R20, c[0x0][0x348] ;  /* 0x0000d200ff147b82 */ /* 0x000e620000000800 */
[----:B--2---:R-:W-:Y:S01]  /*2270*/  IMAD R23, R50, R23, UR4 ;  /* 0x0000000432177e24 */ /* 0x004fe2000f8e0217 */
[----:B------:R-:W-:Y:S02]  /*2280*/  ULDC UR4, c[0x0][0x340] ;  /* 0x0000d00000047ab9 */ /* 0x000fe40000000800 */
[----:B------:R-:W-:-:S04]  /*2290*/  MOV R2, UR4 ;  /* 0x0000000400027c02 */ /* 0x000fc80008000f00 */
[----:B------:R-:W2:Y:S01]  /*22a0*/  LDC R21, c[0x0][0x34c] ;  /* 0x0000d300ff157b82 */ /* 0x000ea20000000800 */
[----:B------:R-:W-:Y:S01]  /*22b0*/  IMAD.WIDE R32, R23, 0x4, R32 ;  /* 0x0000000417207825 */ /* 0x000fe200078e0220 */
[----:B------:R-:W-:Y:S06]  /*22c0*/  @!P0 BRA `(.L_x_9) ;  /* 0x0000000000a88947 */ /* 0x000fec0003800000 */
[----:B------:R-:W-:Y:S02]  /*22d0*/  ISETP.NE.AND P0, PT, R0, 0x1, PT ;  /* 0x000000010000780c */ /* 0x000fe40003f05270 */
[----:B------:R-:W-:-:S11]  /*22e0*/  MOV R30, 0xffffffff ;  /* 0xffffffff001e7802 */ /* 0x000fd60000000f00 */
[----:B------:R-:W-:Y:S05]  /*22f0*/  @!P0 BRA `(.L_x_10) ;  /* 0x0000000000748947 */ /* 0x000fea0003800000 */
[----:B------:R-:W-:-:S13]  /*2300*/  ISETP.NE.AND P0, PT, R0, 0x2, PT ;  /* 0x000000020000780c */ /* 0x000fda0003f05270 */
[----:B------:R-:W-:Y:S05]  /*2310*/  @!P0 BRA `(.L_x_11) ;  /* 0x0000000000248947 */ /* 0x000fea0003800000 */
[----:B------:R-:W-:-:S13]  /*2320*/  ISETP.NE.AND P0, PT, R0, 0x3, PT ;  /* 0x000000030000780c */ /* 0x000fda0003f05270 */
[----:B------:R-:W-:Y:S05]  /*2330*/  @P0 BRA `(.L_x_12) ;  /* 0x0000000000b80947 */ /* 0x000fea0003800000 */
[----:B---3--:R-:W3:Y:S08]  /*2340*/  LDC.64 R2, c[0x0][0x340] ;  /* 0x0000d000ff027b82 */ /* 0x008ef00000000a00 */
[----:B-12---:R-:W1:Y:S01]  /*2350*/  LDC.64 R20, c[0x0][0x348] ;  /* 0x0000d200ff147b82 */ /* 0x006e620000000a00 */
[----:B---3--:R-:W-:-:S06]  /*2360*/  IMAD.WIDE R2, R47, 0x8, R2 ;  /* 0x000000082f027825 */ /* 0x008fcc00078e0202 */
[----:B------:R-:W4:Y:S01]  /*2370*/  LDG.E.64 R2, desc[UR12][R2.64] ;  /* 0x0000000c02027981 */ /* 0x000f22000c1e1b00 */
[----:B-1----:R-:W-:-:S06]  /*2380*/  IMAD.WIDE R20, R47, 0x8, R20 ;  /* 0x000000082f147825 */ /* 0x002fcc00078e0214 */
[----:B------:R-:W4:Y:S01]  /*2390*/  LDG.E.64 R20, desc[UR12][R20.64] ;  /* 0x0000000c14147981 */ /* 0x000f22000c1e1b00 */
[----:B------:R-:W-:Y:S05]  /*23a0*/  BRA `(.L_x_12) ;  /* 0x00000000009c7947 */ /* 0x000fea0003800000 */
.L_x_11:
[----:B------:R-:W1:Y:S01]  /*23b0*/  LDC.64 R24, c[0x0][0x360] ;  /* 0x0000d800ff187b82 */ /* 0x000e620000000a00 */
[----:B------:R-:W-:-:S07]  /*23c0*/  SHF.R.S32.HI R27, RZ, 0x1f, R47 ;  /* 0x0000001fff1b7819 */ /* 0x000fce000001142f */
[----:B------:R-:W1:Y:S08]  /*23d0*/  LDC.64 R22, c[0x0][0x368] ;  /* 0x0000da00ff167b82 */ /* 0x000e700000000a00 */
[----:B---3--:R-:W3:Y:S08]  /*23e0*/  LDC.64 R2, c[0x0][0x340] ;  /* 0x0000d000ff027b82 */ /* 0x008ef00000000a00 */
[----:B-12---:R-:W1:Y:S01]  /*23f0*/  LDC.64 R20, c[0x0][0x348] ;  /* 0x0000d200ff147b82 */ /* 0x006e620000000a00 */
[----:B------:R-:W-:-:S02]  /*2400*/  IMAD R26, R27, R24, RZ ;  /* 0x000000181b1a7224 */ /* 0x000fc400078e02ff */
[----:B------:R-:W-:-:S04]  /*2410*/  IMAD.WIDE.U32 R36, R47, R24, RZ ;  /* 0x000000182f247225 */ /* 0x000fc800078e00ff */
[----:B------:R-:W-:Y:S02]  /*2420*/  IMAD R25, R47, R25, R26 ;  /* 0x000000192f197224 */ /* 0x000fe400078e021a */
[-C--:B------:R-:W-:Y:S02]  /*2430*/  IMAD R28, R27, R22.reuse, RZ ;  /* 0x000000161b1c7224 */ /* 0x080fe400078e02ff */
[----:B------:R-:W-:Y:S01]  /*2440*/  IMAD.WIDE.U32 R34, R47, R22, RZ ;  /* 0x000000162f227225 */ /* 0x000fe200078e00ff */
[----:B------:R-:W-:-:S03]  /*2450*/  IADD3 R22, R37, R25, RZ ;  /* 0x0000001925167210 */ /* 0x000fc60007ffe0ff */
[----:B------:R-:W-:Y:S01]  /*2460*/  IMAD R23, R47, R23, R28 ;  /* 0x000000172f177224 */ /* 0x000fe200078e021c */
[----:B---3--:R-:W-:-:S04]  /*2470*/  LEA R2, P1, R36, R2, 0x3 ;  /* 0x0000000224027211 */ /* 0x008fc800078218ff */
[----:B------:R-:W-:Y:S02]  /*2480*/  IADD3 R24, R35, R23, RZ ;  /* 0x0000001723187210 */ /* 0x000fe40007ffe0ff */
[----:B------:R-:W-:Y:S02]  /*2490*/  LEA.HI.X R3, R36, R3, R22, 0x3, P1 ;  /* 0x0000000324037211 */ /* 0x000fe400008f1c16 */
[----:B-1----:R-:W-:-:S04]  /*24a0*/  LEA R20, P0, R34, R20, 0x3 ;  /* 0x0000001422147211 */ /* 0x002fc800078018ff */
[----:B------:R-:W-:Y:S01]  /*24b0*/  LEA.HI.X R21, R34, R21, R24, 0x3, P0 ;  /* 0x0000001522157211 */ /* 0x000fe200000f1c18 */
[----:B------:R-:W-:Y:S08]  /*24c0*/  BRA `(.L_x_12) ;  /* 0x0000000000547947 */ /* 0x000ff00003800000 */
.L_x_10:
[----:B------:R-:W3:Y:S01]  /*24d0*/  LDC.64 R22, c[0x0][0x368] ;  /* 0x0000da00ff167b82 */ /* 0x000ee20000000a00 */
[----:B------:R-:W-:-:S07]  /*24e0*/  SHF.R.S32.HI R25, RZ, 0x1f, R47 ;  /* 0x0000001fff197819 */ /* 0x000fce000001142f */
[----:B-12---:R-:W1:Y:S01]  /*24f0*/  LDC.64 R20, c[0x0][0x348] ;  /* 0x0000d200ff147b82 */ /* 0x006e620000000a00 */
[-C--:B---3--:R-:W-:Y:S02]  /*2500*/  IMAD R24, R25, R22.reuse, RZ ;  /* 0x0000001619187224 */ /* 0x088fe400078e02ff */
[----:B------:R-:W-:-:S04]  /*2510*/  IMAD.WIDE.U32 R26, R47, R22, RZ ;  /* 0x000000162f1a7225 */ /* 0x000fc800078e00ff */
[----:B------:R-:W-:Y:S01]  /*2520*/  IMAD R23, R47, R23, R24 ;  /* 0x000000172f177224 */ /* 0x000fe200078e0218 */
[----:B-1----:R-:W-:-:S04]  /*2530*/  LEA R20, P0, R26, R20, 0x3 ;  /* 0x000000141a147211 */ /* 0x002fc800078018ff */
[----:B------:R-:W-:-:S04]  /*2540*/  IADD3 R22, R27, R23, RZ ;  /* 0x000000171b167210 */ /* 0x000fc80007ffe0ff */
[----:B------:R-:W-:Y:S01]  /*2550*/  LEA.HI.X R21, R26, R21, R22, 0x3, P0 ;  /* 0x000000151a157211 */ /* 0x000fe200000f1c16 */
[----:B------:R-:W-:Y:S06]  /*2560*/  BRA `(.L_x_12) ;  /* 0x00000000002c7947 */ /* 0x000fec0003800000 */
.L_x_9:
[----:B------:R-:W3:Y:S01]  /*2570*/  LDC R22, c[0x0][0x224] ;  /* 0x00008900ff167b82 */ /* 0x000ee20000000800 */
[----:B------:R-:W-:Y:S02]  /*2580*/  MOV R30, 0xffffffff ;  /* 0xffffffff001e7802 */ /* 0x000fe40000000f00 */
[----:B---3--:R-:W-:-:S13]  /*2590*/  ISETP.GE.AND P0, PT, R22, 0x2, PT ;  /* 0x000000021600780c */ /* 0x008fda0003f06270 */
[----:B------:R-:W-:Y:S05]  /*25a0*/  @!P0 BRA `(.L_x_12) ;  /* 0x00000000001c8947 */ /* 0x000fea0003800000 */
[----:B------:R-:W-:Y:S01]  /*25b0*/  ISETP.GT.AND P0, PT, R46, RZ, PT ;  /* 0x000000ff2e00720c */ /* 0x000fe20003f04270 */
[----:B------:R-:W-:-:S12]  /*25c0*/  IMAD.MOV.U32 R30, RZ, RZ, -0x1 ;  /* 0xffffffffff1e7424 */ /* 0x000fd800078e00ff */
[----:B------:R3:W2:Y:S04]  /*25d0*/  @!P0 LDG.E.STRONG.GPU R30, desc[UR12][R32.64] ;  /* 0x0000000c201e8981 */ /* 0x0006a8000c1ef900 */
[----:B--2---:R-:W-:Y:S01]  /*25e0*/  @!P0 CCTL.IVALL ;  /* 0x00000000ff00898f */ /* 0x004fe20002000000 */
[----:B------:R-:W-:-:S04]  /*25f0*/  ISETP.NE.AND P0, PT, R47, RZ, PT ;  /* 0x000000ff2f00720c */ /* 0x000fc80003f05270 */
[----:B----4-:R-:W-:Y:S02]  /*2600*/  FSEL R54, R54, RZ, !P0 ;  /* 0x000000ff36367208 */ /* 0x010fe40004000000 */
[----:B------:R-:W-:-:S07]  /*2610*/  FSEL R55, R55, 1.875, !P0 ;  /* 0x3ff0000037377808 */ /* 0x000fce0004000000 */
.L_x_12:
[----:B------:R-:W1:Y:S01]  /*2620*/  S2R R31, SR_TID.X ;  /* 0x00000000001f7919 */ /* 0x000e620000002100 */
[----:B------:R-:W2:Y:S01]  /*2630*/  LDC.64 R28, c[0x0][0x270] ;  /* 0x00009c00ff1c7b82 */ /* 0x000ea20000000a00 */
[----:B------:R-:W-:Y:S02]  /*2640*/  ULEA UR11, UR15, UR9, 0x1 ;  /* 0x000000090f0b7291 */ /* 0x000fe4000f8e083f */
[----:B------:R-:W-:Y:S02]  /*2650*/  USHF.L.U32 UR14, UR14, 0x3, URZ ;  /* 0x000000030e0e7899 */ /* 0x000fe4000800063f */
[----:B------:R-:W-:Y:S01]  /*2660*/  USHF.L.U32 UR11, UR11, 0x3, URZ ;  /* 0x000000030b0b7899 */ /* 0x000fe2000800063f */
[----:B------:R-:W-:Y:S02]  /*2670*/  UMOV UR10, 0x400 ;  /* 0x00000400000a7882 */ /* 0x000fe40000000000 */
[----:B------:R-:W3:Y:S01]  /*2680*/  S2UR UR6, SR_CgaCtaId ;  /* 0x00000000000679c3 */ /* 0x000ee20000008800 */
[----:B------:R-:W-:Y:S01]  /*2690*/  UIMAD UR11, UR11, 0x12, UR14 ;  /* 0x000000120b0b78a4 */ /* 0x000fe2000f8e020e */
[----:B------:R-:W-:Y:S01]  /*26a0*/  ULDC.64 UR4, c[0x0][0x270] ;  /* 0x00009c0000047ab9 */ /* 0x000fe20000000a00 */
[----:B------:R-:W-:Y:S01]  /*26b0*/  ULDC.64 UR8, c[0x0][0x278] ;  /* 0x00009e0000087ab9 */ /* 0x000fe20000000a00 */
[----:B-1----:R-:W-:Y:S01]  /*26c0*/  SHF.R.S32.HI R24, RZ, 0x1f, R31 ;  /* 0x0000001fff187819 */ /* 0x002fe2000001141f */
[----:B---3--:R-:W-:Y:S01]  /*26d0*/  ULEA UR6, UR6, UR10, 0x18 ;  /* 0x0000000a06067291 */ /* 0x008fe2000f8ec03f */
[----:B------:R-:W-:-:S02]  /*26e0*/  LOP3.LUT R34, R31, 0x1f, RZ, 0xc0, !PT ;  /* 0x0000001f1f227812 */ /* 0x000fc400078ec0ff */
[CC--:B------:R-:W-:Y:S02]  /*26f0*/  LEA.HI R26, R24.reuse, R31.reuse, RZ, 0x5 ;  /* 0x0000001f181a7211 */ /* 0x0c0fe400078f28ff */
[----:B------:R-:W-:Y:S02]  /*2700*/  LEA.HI R24, R24, R31, RZ, 0x7 ;  /* 0x0000001f18187211 */ /* 0x000fe400078f38ff */
[----:B------:R-:W-:Y:S02]  /*2710*/  SHF.R.S32.HI R22, RZ, 0x5, R26 ;  /* 0x00000005ff167819 */ /* 0x000fe4000001141a */
[----:B------:R-:W-:Y:S02]  /*2720*/  LOP3.LUT R26, R26, 0xffffffe0, RZ, 0xc0, !PT ;  /* 0xffffffe01a1a7812 */ /* 0x000fe400078ec0ff */
[----:B------:R-:W-:Y:S02]  /*2730*/  SHF.R.S32.HI R23, RZ, 0x1f, R22 ;  /* 0x0000001fff177819 */ /* 0x000fe40000011416 */
[----:B------:R-:W-:Y:S01]  /*2740*/  SHF.R.S32.HI R24, RZ, 0x7, R24 ;  /* 0x00000007ff187819 */ /* 0x000fe20000011418 */
[----:B------:R-:W-:Y:S01]  /*2750*/  IMAD.IADD R35, R31, 0x1, -R26 ;  /* 0x000000011f237824 */ /* 0x000fe200078e0a1a */
[----:B------:R-:W-:Y:S01]  /*2760*/  LEA.HI R23, R23, R22, RZ, 0x2 ;  /* 0x0000001617177211 */ /* 0x000fe200078f10ff */
[----:B------:R-:W1:Y:S01]  /*2770*/  LDC.64 R26, c[0x0][0x2b0] ;  /* 0x0000ac00ff1a7b82 */ /* 0x000e620000000a00 */
[----:B------:R-:W-:-:S02]  /*2780*/  LOP3.LUT R37, R31, 0x3, RZ, 0xc0, !PT ;  /* 0x000000031f257812 */ /* 0x000fc400078ec0ff */
[----:B------:R-:W-:Y:S02]  /*2790*/  LOP3.LUT R23, R23, 0xfffffffc, RZ, 0xc0, !PT ;  /* 0xfffffffc17177812 */ /* 0x000fe400078ec0ff */
[----:B------:R-:W-:Y:S02]  /*27a0*/  LEA R50, R50, R35, 0x5 ;  /* 0x0000002332327211 */ /* 0x000fe400078e28ff */
[----:B------:R-:W-:Y:S01]  /*27b0*/  SHF.R.U32.HI R34, RZ, 0x2, R34 ;  /* 0x00000002ff227819 */ /* 0x000fe20000011622 */
[----:B------:R-:W-:Y:S02]  /*27c0*/  IMAD.IADD R22, R22, 0x1, -R23 ;  /* 0x0000000116167824 */ /* 0x000fe400078e0a17 */
[----:B------:R-:W-:-:S03]  /*27d0*/  IMAD.WIDE R62, R50, 0x8, RZ ;  /* 0x00000008323e7825 */ /* 0x000fc600078e02ff */
[----:B------:R-:W-:Y:S01]  /*27e0*/  LEA.HI R25, R22, R22, RZ, 0x1 ;  /* 0x0000001616197211 */ /* 0x000fe200078f08ff */
[----:B------:R-:W-:Y:S02]  /*27f0*/  IMAD R37, R34, 0x12, R37 ;  /* 0x0000001222257824 */ /* 0x000fe400078e0225 */
[----:B------:R-:W-:Y:S01]  /*2800*/  IMAD.U32 R34, RZ, RZ, UR4 ;  /* 0x00000004ff227e24 */ /* 0x000fe2000f8e00ff */
[----:B------:R-:W-:Y:S01]  /*2810*/  LOP3.LUT R23, R25, 0x3ffffffe, RZ, 0xc0, !PT ;  /* 0x3ffffffe19177812 */ /* 0x000fe200078ec0ff */
[----:B------:R-:W-:Y:S01]  /*2820*/  VIADD R37, R37, UR11 ;  /* 0x0000000b25257c36 */ /* 0x000fe20008000000 */
[----:B------:R-:W-:-:S03]  /*2830*/  SHF.R.S32.HI R25, RZ, 0x1, R25 ;  /* 0x00000001ff197819 */ /* 0x000fc60000011419 */
[----:B------:R-:W-:Y:S01]  /*2840*/  IMAD.IADD R23, R22, 0x1, -R23 ;  /* 0x0000000116177824 */ /* 0x000fe200078e0a17 */
[----:B------:R-:W-:Y:S01]  /*2850*/  LEA R37, R37, UR6, 0x4 ;  /* 0x0000000625257c11 */ /* 0x000fe2000f8e20ff */
[----:B------:R-:W3:Y:S01]  /*2860*/  LDC R22, c[0x0][0x224] ;  /* 0x00008900ff167b82 */ /* 0x000ee20000000800 */
[----:B------:R-:W-:-:S04]  /*2870*/  IMAD R24, R24, 0x2, R25 ;  /* 0x0000000218187824 */ /* 0x000fc800078e0219 */
[C-C-:B------:R-:W-:Y:S02]  /*2880*/  IMAD R36, R24.reuse, 0x4, R23.reuse ;  /* 0x0000000418247824 */ /* 0x140fe400078e0217 */
[----:B------:R-:W-:-:S03]  /*2890*/  IMAD R24, R24, 0x2, R23 ;  /* 0x0000000218187824 */ /* 0x000fc600078e0217 */
[----:B------:R-:W-:Y:S01]  /*28a0*/  LEA R36, R36, UR7, 0x2 ;  /* 0x0000000724247c11 */ /* 0x000fe2000f8e10ff */
[----:B------:R-:W-:-:S03]  /*28b0*/  IMAD.SHL.U32 R24, R24, 0x4, RZ ;  /* 0x0000000418187824 */ /* 0x000fc600078e00ff */
[----:B------:R-:W-:Y:S01]  /*28c0*/  SHF.R.S32.HI R61, RZ, 0x1f, R36 ;  /* 0x0000001fff3d7819 */ /* 0x000fe20000011424 */
[----:B--2---:R-:W-:-:S04]  /*28d0*/  IMAD.WIDE.U32 R38, R36, R28, R62 ;  /* 0x0000001c24267225 */ /* 0x004fc800078e003e */
[C---:B------:R-:W-:Y:S01]  /*28e0*/  IMAD R23, R61.reuse, R28, RZ ;  /* 0x0000001c3d177224 */ /* 0x040fe200078e02ff */
[----:B----4-:R-:W-:Y:S01]  /*28f0*/  IADD3 R51, P0, R2, R38, RZ ;  /* 0x0000002602337210 */ /* 0x010fe20007f1e0ff */
[-C--:B-1----:R-:W-:Y:S02]  /*2900*/  IMAD R61, R61, R26.reuse, RZ ;  /* 0x0000001a3d3d7224 */ /* 0x082fe400078e02ff */
[----:B------:R-:W-:Y:S01]  /*2910*/  IMAD R52, R36, R29, R23 ;  /* 0x0000001d24347224 */ /* 0x000fe200078e0217 */
[----:B---3--:R-:W-:Y:S01]  /*2920*/  ISETP.GT.AND P1, PT, R22, 0x1, PT ;  /* 0x000000011600780c */ /* 0x008fe20003f24270 */
[----:B------:R-:W-:Y:S01]  /*2930*/  IMAD.WIDE.U32 R62, R36, R26, R62 ;  /* 0x0000001a243e7225 */ /* 0x000fe200078e003e */
[----:B------:R-:W-:Y:S02]  /*2940*/  MOV R22, UR8 ;  /* 0x0000000800167c02 */ /* 0x000fe40008000f00 */
[----:B------:R-:W-:Y:S01]  /*2950*/  ISETP.EQ.AND P1, PT, R0, RZ, P1 ;  /* 0x000000ff0000720c */ /* 0x000fe20000f22270 */
[----:B------:R-:W-:Y:S01]  /*2960*/  IMAD R24, R24, 0x120, RZ ;  /* 0x0000012018187824 */ /* 0x000fe200078e02ff */
[----:B------:R-:W-:Y:S01]  /*2970*/  IADD3.X R52, R3, R39, R52, P0, !PT ;  /* 0x0000002703347210 */ /* 0x000fe200007fe434 */
[----:B------:R-:W-:Y:S01]  /*2980*/  IMAD R61, R36, R27, R61 ;  /* 0x0000001b243d7224 */ /* 0x000fe200078e023d */
[----:B------:R-:W-:Y:S01]  /*2990*/  IADD3 R58, P0, R20, R62, RZ ;  /* 0x0000003e143a7210 */ /* 0x000fe20007f1e0ff */
[----:B------:R-:W-:Y:S01]  /*29a0*/  IMAD.U32 R0, RZ, RZ, UR5 ;  /* 0x00000005ff007e24 */ /* 0x000fe2000f8e00ff */
[----:B------:R-:W-:Y:S01]  /*29b0*/  ULDC.64 UR4, c[0x0][0x290] ;  /* 0x0000a40000047ab9 */ /* 0x000fe20000000a00 */
[----:B------:R-:W-:Y:S01]  /*29c0*/  IMAD R35, R35, 0x8, R24 ;  /* 0x0000000823237824 */ /* 0x000fe200078e0218 */
[----:B------:R-:W-:Y:S01]  /*29d0*/  MOV R24, UR4 ;  /* 0x0000000400187c02 */ /* 0x000fe20008000f00 */
[----:B------:R-:W-:-:S02]  /*29e0*/  IMAD.IADD R61, R63, 0x1, R61 ;  /* 0x000000013f3d7824 */ /* 0x000fc400078e023d */
[----:B------:R-:W-:Y:S02]  /*29f0*/  IMAD.U32 R23, RZ, RZ, UR9 ;  /* 0x00000009ff177e24 */ /* 0x000fe4000f8e00ff */
[----:B------:R-:W-:Y:S02]  /*2a00*/  IMAD.U32 R25, RZ, RZ, UR5 ;  /* 0x00000005ff197e24 */ /* 0x000fe4000f8e00ff */
[----:B------:R-:W-:Y:S01]  /*2a10*/  IMAD.X R59, R21, 0x1, R61, P0 ;  /* 0x00000001153b7824 */ /* 0x000fe200000e063d */
[----:B------:R-:W-:Y:S06]  /*2a20*/  @!P1 BRA `(.L_x_13) ;  /* 0x0000000000949947 */ /* 0x000fec0003800000 */
[----:B------:R-:W1:Y:S01]  /*2a30*/  LDC.64 R24, c[0x0][0x290] ;  /* 0x0000a400ff187b82 */ /* 0x000e620000000a00 */
[----:B------:R-:W-:-:S13]  /*2a40*/  ISETP.NE.AND P1, PT, R30, R47, PT ;  /* 0x0000002f1e00720c */ /* 0x000fda0003f25270 */
[----:B------:R-:W-:Y:S06]  /*2a50*/  BAR.RED.AND.DEFER_BLOCKING 0x0, P1 ;  /* 0x0000000000007b1d */ /* 0x000fec0000814400 */
[----:B------:R-:W2:Y:S01]  /*2a60*/  B2R.RESULT RZ, P1 ;  /* 0x0000000000ff731c */ /* 0x000ea20000024000 */
[----:B------:R-:W-:-:S04]  /*2a70*/  ISETP.NE.AND P0, PT, R47, RZ, PT ;  /* 0x000000ff2f00720c */ /* 0x000fc80003f05270 */
[----:B------:R-:W-:Y:S01]  /*2a80*/  SEL R34, R28, R26, !P0 ;  /* 0x0000001a1c227207 */ /* 0x000fe20004000000 */
[----:B------:R-:W3:Y:S01]  /*2a90*/  LDC.64 R22, c[0x0][0x278] ;  /* 0x00009e00ff167b82 */ /* 0x000ee20000000a00 */
[----:B------:R-:W-:Y:S02]  /*2aa0*/  SEL R0, R29, R27, !P0 ;  /* 0x0000001b1d007207 */ /* 0x000fe40004000000 */
[----:B------:R-:W-:Y:S02]  /*2ab0*/  SEL R51, R51, R58, !P0 ;  /* 0x0000003a33337207 */ /* 0x000fe40004000000 */
[----:B------:R-:W-:Y:S02]  /*2ac0*/  SEL R52, R52, R59, !P0 ;  /* 0x0000003b34347207 */ /* 0x000fe40004000000 */
[----:B------:R-:W-:Y:S01]  /*2ad0*/  SEL R2, R2, R20, !P0 ;  /* 0x0000001402027207 */ /* 0x000fe20004000000 */
[----:B-1----:R-:W1:Y:S01]  /*2ae0*/  @P0 LDC R24, c[0x0][0x2d0] ;  /* 0x0000b400ff180b82 */ /* 0x002e620000000800 */
[----:B------:R-:W-:-:S07]  /*2af0*/  SEL R3, R3, R21, !P0 ;  /* 0x0000001503037207 */ /* 0x000fce0004000000 */
[----:B------:R-:W1:Y:S08]  /*2b00*/  @P0 LDC R25, c[0x0][0x2d4] ;  /* 0x0000b500ff190b82 */ /* 0x000e700000000800 */
[----:B---3--:R-:W3:Y:S08]  /*2b10*/  @P0 LDC R22, c[0x0][0x2b8] ;  /* 0x0000ae00ff160b82 */ /* 0x008ef00000000800 */
[----:B------:R-:W1:Y:S01]  /*2b20*/  @P0 LDC R23, c[0x0][0x2bc] ;  /* 0x0000af00ff170b82 */ /* 0x000e620000000800 */
[----:B--2---:R-:W-:Y:S05]  /*2b30*/  @!P1 BRA `(.L_x_14) ;  /* 0x0000000000289947 */ /* 0x004fea0003800000 */
[----:B------:R-:W-:-:S13]  /*2b40*/  ISETP.GT.AND P1, PT, R31, RZ, PT ;  /* 0x000000ff1f00720c */ /* 0x000fda0003f24270 */
.L_x_16:
[----:B------:R-:W-:Y:S05]  /*2b50*/  YIELD ;  /* 0x0000000000007946 */ /* 0x000fea0003800000 */
[----:B--2--5:R-:W-:Y:S05]  /*2b60*/  @P1 BRA `(.L_x_15) ;  /* 0x0000000000081947 */ /* 0x024fea0003800000 */
[----:B------:R2:W4:Y:S04]  /*2b70*/  LDG.E.STRONG.GPU R30, desc[UR12][R32.64] ;  /* 0x0000000c201e7981 */ /* 0x000528000c1ef900 */
[----:B----4-:R-:W-:Y:S01]  /*2b80*/  CCTL.IVALL ;  /* 0x00000000ff00798f */ /* 0x010fe20002000000 */
.L_x_15:
[----:B------:R-:W-:Y:S01]  /*2b90*/  ISETP.NE.AND P0, PT, R30, R47, PT ;  /* 0x0000002f1e00720c */ /* 0x000fe20003f05270 */
[----:B------:R-:W-:-:S12]  /*2ba0*/  WARPSYNC.ALL ;  /* 0x0000000000007948 */ /* 0x000fd80003800000 */
[----:B------:R-:W-:Y:S06]  /*2bb0*/  BAR.RED.AND.DEFER_BLOCKING 0x0, P0 ;  /* 0x0000000000007b1d */ /* 0x000fec0000014400 */
[----:B------:R-:W4:Y:S02]  /*2bc0*/  B2R.RESULT RZ, P0 ;  /* 0x0000000000ff731c */ /* 0x000f240000004000 */
[----:B----4-:R-:W-:Y:S05]  /*2bd0*/  @P0 BRA `(.L_x_16) ;  /* 0xfffffffc00dc0947 */ /* 0x010fea000383ffff */
.L_x_14:
[----:B------:R-:W-:Y:S05]  /*2be0*/  WARPSYNC.ALL ;  /* 0x0000000000007948 */ /* 0x000fea0003800000 */
[----:B------:R-:W-:Y:S06]  /*2bf0*/  BAR.SYNC.DEFER_BLOCKING 0x0 ;  /* 0x0000000000007b1d */ /* 0x000fec0000010000 */
[----:B------:R-:W-:Y:S01]  /*2c00*/  @!PT LDS RZ, [RZ] ;  /* 0x00000000fffff984 */ /* 0x000fe20000000800 */
[----:B------:R-:W-:Y:S01]  /*2c10*/  @!PT LDS RZ, [RZ] ;  /* 0x00000000fffff984 */ /* 0x000fe20000000800 */
[----:B------:R-:W-:Y:S01]  /*2c20*/  @!PT LDS RZ, [RZ] ;  /* 0x00000000fffff984 */ /* 0x000fe20000000800 */
[----:B------:R-:W-:Y:S01]  /*2c30*/  @!PT LDS RZ, [RZ] ;  /* 0x00000000fffff984 */ /* 0x000fe20000000800 */
[----:B------:R-:W-:Y:S06]  /*2c40*/  MEMBAR.SC.GPU ;  /* 0x0000000000007992 */ /* 0x000fec0000002000 */
[----:B------:R-:W-:-:S00]  /*2c50*/  ERRBAR ;  /* 0x00000000000079ab */ /* 0x000fc00000000000 */
[----:B------:R-:W-:Y:S06]  /*2c60*/  CGAERRBAR ;  /* 0x00000000000075ab */ /* 0x000fec0000000000 */
[----:B------:R-:W-:Y:S01]  /*2c70*/  CCTL.IVALL ;  /* 0x00000000ff00798f */ /* 0x000fe20002000000 */
.L_x_13:
[----:B------:R-:W4:Y:S01]  /*2c80*/  S2UR UR8, SR_CgaCtaId ;  /* 0x00000000000879c3 */ /* 0x000f220000008800 */
[----:B------:R-:W-:Y:S01]  /*2c90*/  DSETP.NEU.AND P0, PT, R54, RZ, PT ;  /* 0x000000ff3600722a */ /* 0x000fe20003f0d000 */
[----:B------:R-:W-:Y:S01]  /*2ca0*/  UMOV UR4, 0x400 ;  /* 0x0000040000047882 */ /* 0x000fe20000000000 */
[----:B------:R-:W-:Y:S01]  /*2cb0*/  IADD3 R49, R49, 0x20, RZ ;  /* 0x0000002031317810 */ /* 0x000fe20007ffe0ff */
[----:B------:R-:W-:Y:S03]  /*2cc0*/  BSSY B2, `(.L_x_17) ;  /* 0x0000641000027945 */ /* 0x000fe60003800000 */
[----:B------:R-:W-:Y:S01]  /*2cd0*/  ISETP.LE.AND P5, PT, R49, UR7, PT ;  /* 0x0000000731007c0c */ /* 0x000fe2000bfa3270 */
[----:B----4-:R-:W-:-:S07]  /*2ce0*/  ULEA UR8, UR8, UR4, 0x18 ;  /* 0x0000000408087291 */ /* 0x010fce000f8ec03f */
[----:B------:R-:W-:Y:S05]  /*2cf0*/  @!P0 BRA `(.L_x_18) ;  /* 0x0000004000648947 */ /* 0x000fea0003800000 */
[----:B------:R-:W-:Y:S01]  /*2d00*/  ISETP.LE.AND P1, PT, R49, UR7, PT ;  /* 0x0000000731007c0c */ /* 0x000fe2000bf23270 */
[----:B------:R-:W-:-:S12]  /*2d10*/  BSSY B1, `(.L_x_19) ;  /* 0x00000fd000017945 */ /* 0x000fd80003800000 */
[----:B------:R-:W-:Y:S05]  /*2d20*/  @P1 BRA `(.L_x_20) ;  /* 0x0000000c00881947 */ /* 0x000fea0003800000 */
[----:B------:R-:W-:Y:S01]  /*2d30*/  IADD3 R26, P0, -R2, R51, RZ ;  /* 0x00000033021a7210 */ /* 0x000fe20007f1e1ff */
[----:B------:R-:W-:Y:S04]  /*2d40*/  BSSY B0, `(.L_x_21) ;  /* 0x0000028000007945 */ /* 0x000fe80003800000 */
[----:B------:R-:W-:-:S05]  /*2d50*/  IMAD.X R27, R52, 0x1, ~R3, P0 ;  /* 0x00000001341b7824 */ /* 0x000fca00000e0e03 */
[----:B------:R-:W-:-:S04]  /*2d60*/  LOP3.LUT R28, R27, R0, RZ, 0xfc, !PT ;  /* 0x000000001b1c7212 */ /* 0x000fc800078efcff */
[----:B------:R-:W-:-:S13]  /*2d70*/  ISETP.NE.U32.AND P0, PT, R28, RZ, PT ;  /* 0x000000ff1c00720c */ /* 0x000fda0003f05070 */
[----:B------:R-:W-:Y:S05]  /*2d80*/  @!P0 BRA `(.L_x_22) ;  /* 0x00000000003c8947 */ /* 0x000fea0003800000 */
[----:B------:R-:W-:Y:S01]  /*2d90*/  IMAD.MOV.U32 R38, RZ, RZ, R26 ;  /* 0x000000ffff267224 */ /* 0x000fe200078e001a */
[----:B------:R-:W-:Y:S01]  /*2da0*/  MOV R46, R34 ;  /* 0x00000022002e7202 */ /* 0x000fe20000000f00 */
[----:B------:R-:W-:Y:S01]  /*2db0*/  IMAD.MOV.U32 R41, RZ, RZ, R27 ;  /* 0x000000ffff297224 */ /* 0x000fe200078e001b */
[----:B------:R-:W-:Y:S02]  /*2dc0*/  MOV R45, R0 ;  /* 0x00000000002d7202 */ /* 0x000fe40000000f00 */
[----:B------:R-:W-:Y:S02]  /*2dd0*/  MOV R44, 0x2df0 ;  /* 0x00002df0002c7802 */ /* 0x000fe40000000f00 */
[----:B-123-5:R-:W-:Y:S05]  /*2de0*/  CALL.REL.NOINC `($__internal_0_$__cuda_sm20_div_u64) ;  /* 0x0000006400447944 */ /* 0x02efea0003c00000 */
[----:B------:R-:W-:-:S04]  /*2df0*/  IADD3 R29, P0, RZ, -R40, RZ ;  /* 0x80000028ff1d7210 */ /* 0x000fc80007f1e0ff */
[----:B------:R-:W-:Y:S01]  /*2e00*/  IADD3.X R39, RZ, ~R39, RZ, P0, !PT ;  /* 0x80000027ff277210 */ /* 0x000fe200007fe4ff */
[----:B------:R-:W-:-:S04]  /*2e10*/  IMAD.WIDE.U32 R30, R34, R29, R26 ;  /* 0x0000001d221e7225 */ /* 0x000fc800078e001a */
[----:B------:R-:W-:Y:S01]  /*2e20*/  IMAD R39, R39, R34, RZ ;  /* 0x0000002227277224 */ /* 0x000fe200078e02ff */
[----:B------:R-:W-:-:S03]  /*2e30*/  MOV R27, R30 ;  /* 0x0000001e001b7202 */ /* 0x000fc60000000f00 */
[----:B------:R-:W-:Y:S01]  /*2e40*/  IMAD R39, R0, R29, R39 ;  /* 0x0000001d00277224 */ /* 0x000fe200078e0227 */
[----:B------:R-:W-:-:S04]  /*2e50*/  MOV R29, R40 ;  /* 0x00000028001d7202 */ /* 0x000fc80000000f00 */
[----:B------:R-:W-:Y:S01]  /*2e60*/  IADD3 R28, R31, R39, RZ ;  /* 0x000000271f1c7210 */ /* 0x000fe20007ffe0ff */
[----:B------:R-:W-:Y:S05]  /*2e70*/  BRA `(.L_x_23) ;  /* 0x0000000000507947 */ /* 0x000fea0003800000 */
.L_x_22:
[----:B------:R-:W4:Y:S01]  /*2e80*/  I2F.U32.RP R30, R34 ;  /* 0x00000022001e7306 */ /* 0x000f220000209000 */
[----:B------:R-:W-:-:S07]  /*2e90*/  ISETP.NE.U32.AND P0, PT, R34, RZ, PT ;  /* 0x000000ff2200720c */ /* 0x000fce0003f05070 */
[----:B----4-:R-:W4:Y:S02]  /*2ea0*/  MUFU.RCP R28, R30 ;  /* 0x0000001e001c7308 */ /* 0x010f240000001000 */
[----:B----4-:R-:W-:-:S06]  /*2eb0*/  IADD3 R28, R28, 0xffffffe, RZ ;  /* 0x0ffffffe1c1c7810 */ /* 0x010fcc0007ffe0ff */
[----:B------:R-:W4:Y:S02]  /*2ec0*/  F2I.FTZ.U32.TRUNC.NTZ R29, R28 ;  /* 0x0000001c001d7305 */ /* 0x000f24000021f000 */
[----:B----4-:R-:W-:Y:S01]  /*2ed0*/  IMAD.MOV R27, RZ, RZ, -R29 ;  /* 0x000000ffff1b7224 */ /* 0x010fe200078e0a1d */
[----:B------:R-:W-:-:S03]  /*2ee0*/  MOV R28, RZ ;  /* 0x000000ff001c7202 */ /* 0x000fc60000000f00 */
[----:B------:R-:W-:-:S04]  /*2ef0*/  IMAD R27, R27, R34, RZ ;  /* 0x000000221b1b7224 */ /* 0x000fc800078e02ff */
[----:B------:R-:W-:-:S06]  /*2f00*/  IMAD.HI.U32 R27, R29, R27, R28 ;  /* 0x0000001b1d1b7227 */ /* 0x000fcc00078e001c */
[----:B------:R-:W-:-:S04]  /*2f10*/  IMAD.HI.U32 R29, R27, R26, RZ ;  /* 0x0000001a1b1d7227 */ /* 0x000fc800078e00ff */
[----:B------:R-:W-:-:S04]  /*2f20*/  IMAD.MOV R27, RZ, RZ, -R29 ;  /* 0x000000ffff1b7224 */ /* 0x000fc800078e0a1d */
[----:B------:R-:W-:-:S05]  /*2f30*/  IMAD R27, R34, R27, R26 ;  /* 0x0000001b221b7224 */ /* 0x000fca00078e021a */
[----:B------:R-:W-:-:S13]  /*2f40*/  ISETP.GE.U32.AND P3, PT, R27, R34, PT ;  /* 0x000000221b00720c */ /* 0x000fda0003f66070 */
[----:B------:R-:W-:Y:S01]  /*2f50*/  @P3 IADD3 R27, R27, -R34, RZ ;  /* 0x800000221b1b3210 */ /* 0x000fe20007ffe0ff */
[----:B------:R-:W-:-:S03]  /*2f60*/  @P3 VIADD R29, R29, 0x1 ;  /* 0x000000011d1d3836 */ /* 0x000fc60000000000 */
[----:B------:R-:W-:-:S13]  /*2f70*/  ISETP.GE.U32.AND P2, PT, R27, R34, PT ;  /* 0x000000221b00720c */ /* 0x000fda0003f46070 */
[----:B------:R-:W-:Y:S02]  /*2f80*/  @P2 IADD3 R29, R29, 0x1, RZ ;  /* 0x000000011d1d2810 */ /* 0x000fe40007ffe0ff */
[----:B------:R-:W-:-:S04]  /*2f90*/  @!P0 LOP3.LUT R29, RZ, R34, RZ, 0x33, !PT ;  /* 0x00000022ff1d8212 */ /* 0x000fc800078e33ff */
[----:B------:R-:W-:-:S05]  /*2fa0*/  IADD3 R27, -R29, RZ, RZ ;  /* 0x000000ff1d1b7210 */ /* 0x000fca0007ffe1ff */
[----:B------:R-:W-:Y:S02]  /*2fb0*/  IMAD R27, R34, R27, R26 ;  /* 0x0000001b221b7224 */ /* 0x000fe400078e021a */
.L_x_23:
[----:B------:R-:W-:Y:S05]  /*2fc0*/  BSYNC B0 ;  /* 0x0000000000007941 */ /* 0x000fea0003800000 */
.L_x_21:
[----:B------:R-:W-:Y:S01]  /*2fd0*/  ULDC.64 UR4, c[0x0][0x210] ;  /* 0x0000840000047ab9 */ /* 0x000fe20000000a00 */
[----:B------:R-:W-:Y:S02]  /*2fe0*/  PLOP3.LUT P3, PT, PT, PT, PT, 0x8, 0x0 ;  /* 0x000000000000781c */ /* 0x000fe40003f6e170 */
[----:B--2---:R-:W-:Y:S02]  /*2ff0*/  CS2R R32, SRZ ;  /* 0x0000000000207805 */ /* 0x004fe4000001ff00 */
[----:B------:R-:W-:-:S04]  /*3000*/  ISETP.GE.AND P0, PT, R50, UR5, PT ;  /* 0x0000000532007c0c */ /* 0x000fc8000bf06270 */
[----:B------:R-:W-:-:S13]  /*3010*/  ISETP.GE.OR P4, PT, R36, UR4, P0 ;  /* 0x0000000424007c0c */ /* 0x000fda0008786670 */
[--C-:B------:R-:W-:Y:S02]  /*3020*/  @!P4 SHF.R.U64 R26, R27, 0x3, R28.reuse ;  /* 0x000000031b1ac819 */ /* 0x100fe4000000121c */
[----:B------:R-:W-:Y:S02]  /*3030*/  @!P4 SHF.R.U32.HI R28, RZ, 0x3, R28 ;  /* 0x00000003ff1cc819 */ /* 0x000fe4000001161c */
[----:B------:R-:W-:Y:S02]  /*3040*/  @!P4 SHF.R.S32.HI R27, RZ, 0x1f, R29 ;  /* 0x0000001fff1bc819 */ /* 0x000fe4000001141d */
[----:B------:R-:W-:-:S04]  /*3050*/  @!P4 ISETP.GE.U32.AND P2, PT, R29, R26, PT ;  /* 0x0000001a1d00c20c */ /* 0x000fc80003f46070 */
[----:B------:R-:W-:-:S13]  /*3060*/  @!P4 ISETP.GE.U32.AND.EX P3, PT, R27, R28, PT, P2 ;  /* 0x0000001c1b00c20c */ /* 0x000fda0003f66120 */
[----:B------:R-:W-:Y:S02]  /*3070*/  @P3 IMAD.MOV.U32 R38, RZ, RZ, R51 ;  /* 0x000000ffff263224 */ /* 0x000fe400078e0033 */
[----:B------:R-:W-:-:S05]  /*3080*/  @P3 IMAD.MOV.U32 R39, RZ, RZ, R52 ;  /* 0x000000ffff273224 */ /* 0x000fca00078e0034 */
[----:B------:R2:W4:Y:S01]  /*3090*/  @P3 LDG.E.LTC128B.64 R32, desc[UR12][R38.64] ;  /* 0x0000000c26203981 */ /* 0x000522000c1e1b20 */
[----:B---3--:R-:W-:Y:S01]  /*30a0*/  IADD3 R28, P2, R22, R51, RZ ;  /* 0x00000033161c7210 */ /* 0x008fe20007f5e0ff */
[----:B------:R-:W-:Y:S04]  /*30b0*/  BSSY B0, `(.L_x_24) ;  /* 0x000002a000007945 */ /* 0x000fe80003800000 */
[----:B-1----:R-:W-:Y:S01]  /*30c0*/  IMAD.X R29, R23, 0x1, R52, P2 ;  /* 0x00000001171d7824 */ /* 0x002fe200010e0634 */
[----:B------:R-:W-:-:S05]  /*30d0*/  IADD3 R26, P2, -R2, R28, RZ ;  /* 0x0000001c021a7210 */ /* 0x000fca0007f5e1ff */
[----:B------:R-:W-:-:S05]  /*30e0*/  IMAD.X R27, R29, 0x1, ~R3, P2 ;  /* 0x000000011d1b7824 */ /* 0x000fca00010e0e03 */
[----:B------:R-:W-:-:S04]  /*30f0*/  LOP3.LUT R30, R27, R0, RZ, 0xfc, !PT ;  /* 0x000000001b1e7212 */ /* 0x000fc800078efcff */
[----:B------:R-:W-:-:S13]  /*3100*/  ISETP.NE.U32.AND P2, PT, R30, RZ, PT ;  /* 0x000000ff1e00720c */ /* 0x000fda0003f45070 */
[----:B--2---:R-:W-:Y:S05]  /*3110*/  @!P2 BRA `(.L_x_25) ;  /* 0x00000000003ca947 */ /* 0x004fea0003800000 */
[----:B------:R-:W-:Y:S01]  /*3120*/  IMAD.MOV.U32 R38, RZ, RZ, R26 ;  /* 0x000000ffff267224 */ /* 0x000fe200078e001a */
[----:B------:R-:W-:Y:S01]  /*3130*/  MOV R46, R34 ;  /* 0x00000022002e7202 */ /* 0x000fe20000000f00 */
[----:B------:R-:W-:Y:S01]  /*3140*/  IMAD.MOV.U32 R41, RZ, RZ, R27 ;  /* 0x000000ffff297224 */ /* 0x000fe200078e001b */
[----:B------:R-:W-:Y:S02]  /*3150*/  MOV R45, R0 ;  /* 0x00000000002d7202 */ /* 0x000fe40000000f00 */
[----:B------:R-:W-:Y:S02]  /*3160*/  MOV R44, 0x3180 ;  /* 0x00003180002c7802 */ /* 0x000fe40000000f00 */
[----:B----45:R-:W-:Y:S05]  /*3170*/  CALL.REL.NOINC `($__internal_0_$__cuda_sm20_div_u64) ;  /* 0x0000006000607944 */ /* 0x030fea0003c00000 */
[----:B------:R-:W-:-:S04]  /*3180*/  IADD3 R31, P2, RZ, -R40, RZ ;  /* 0x80000028ff1f7210 */ /* 0x000fc80007f5e0ff */
[----:B------:R-:W-:-:S05]  /*3190*/  IADD3.X R39, RZ, ~R39, RZ, P2, !PT ;  /* 0x80000027ff277210 */ /* 0x000fca00017fe4ff */
[----:B------:R-:W-:Y:S02]  /*31a0*/  IMAD R30, R39, R34, RZ ;  /* 0x00000022271e7224 */ /* 0x000fe400078e02ff */
[----:B------:R-:W-:-:S04]  /*31b0*/  IMAD.WIDE.U32 R38, R34, R31, R26 ;  /* 0x0000001f22267225 */ /* 0x000fc800078e001a */
[----:B------:R-:W-:Y:S01]  /*31c0*/  IMAD R30, R0, R31, R30 ;  /* 0x0000001f001e7224 */ /* 0x000fe200078e021e */
[----:B------:R-:W-:Y:S02]  /*31d0*/  MOV R31, R40 ;  /* 0x00000028001f7202 */ /* 0x000fe40000000f00 */
[----:B------:R-:W-:Y:S02]  /*31e0*/  MOV R27, R38 ;  /* 0x00000026001b7202 */ /* 0x000fe40000000f00 */
[----:B------:R-:W-:Y:S01]  /*31f0*/  IADD3 R30, R30, R39, RZ ;  /* 0x000000271e1e7210 */ /* 0x000fe20007ffe0ff */
[----:B------:R-:W-:Y:S05]  /*3200*/  BRA `(.L_x_26) ;  /* 0x0000000000507947 */ /* 0x000fea0003800000 */
.L_x_25:
[----:B------:R-:W1:Y:S01]  /*3210*/  I2F.U32.RP R38, R34 ;  /* 0x0000002200267306 */ /* 0x000e620000209000 */
[----:B------:R-:W-:-:S07]  /*3220*/  ISETP.NE.U32.AND P2, PT, R34, RZ, PT ;  /* 0x000000ff2200720c */ /* 0x000fce0003f45070 */
[----:B-1----:R-:W1:Y:S02]  /*3230*/  MUFU.RCP R30, R38 ;  /* 0x00000026001e7308 */ /* 0x002e640000001000 */
[----:B-1----:R-:W-:-:S06]  /*3240*/  IADD3 R30, R30, 0xffffffe, RZ ;  /* 0x0ffffffe1e1e7810 */ /* 0x002fcc0007ffe0ff */
[----:B------:R-:W1:Y:S02]  /*3250*/  F2I.FTZ.U32.TRUNC.NTZ R31, R30 ;  /* 0x0000001e001f7305 */ /* 0x000e64000021f000 */
[----:B-1----:R-:W-:Y:S01]  /*3260*/  IMAD.MOV R27, RZ, RZ, -R31 ;  /* 0x000000ffff1b7224 */ /* 0x002fe200078e0a1f */
        /* <DEDUP_REMOVED lines=14> */
.L_x_26:
[----:B------:R-:W-:Y:S05]  /*3350*/  BSYNC B0 ;  /* 0x0000000000007941 */ /* 0x000fea0003800000 */
.L_x_24:
[----:B------:R-:W-:Y:S01]  /*3360*/  VIADD R26, R36, 0x1 ;  /* 0x00000001241a7836 */ /* 0x000fe20000000000 */
[----:B------:R-:W-:Y:S01]  /*3370*/  ULDC UR4, c[0x0][0x210] ;  /* 0x0000840000047ab9 */ /* 0x000fe20000000800 */
[----:B------:R-:W-:-:S03]  /*3380*/  PLOP3.LUT P3, PT, PT, PT, PT, 0x8, 0x0 ;  /* 0x000000000000781c */ /* 0x000fc60003f6e170 */
[----:B------:R-:W-:-:S13]  /*3390*/  ISETP.GE.OR P4, PT, R26, UR4, P0 ;  /* 0x000000041a007c0c */ /* 0x000fda0008786670 */
[--C-:B------:R-:W-:Y:S02]  /*33a0*/  @!P4 SHF.R.U64 R26, R27, 0x3, R30.reuse ;  /* 0x000000031b1ac819 */ /* 0x100fe4000000121e */
[----:B------:R-:W-:Y:S02]  /*33b0*/  @!P4 SHF.R.U32.HI R30, RZ, 0x3, R30 ;  /* 0x00000003ff1ec819 */ /* 0x000fe4000001161e */
[----:B------:R-:W-:Y:S02]  /*33c0*/  @!P4 SHF.R.S32.HI R27, RZ, 0x1f, R31 ;  /* 0x0000001fff1bc819 */ /* 0x000fe4000001141f */
[----:B------:R-:W-:-:S04]  /*33d0*/  @!P4 ISETP.GE.U32.AND P2, PT, R31, R26, PT ;  /* 0x0000001a1f00c20c */ /* 0x000fc80003f46070 */
[----:B------:R-:W-:Y:S02]  /*33e0*/  @!P4 ISETP.GE.U32.AND.EX P3, PT, R27, R30, PT, P2 ;  /* 0x0000001e1b00c20c */ /* 0x000fe40003f66120 */
[----:B------:R-:W-:-:S11]  /*33f0*/  CS2R R30, SRZ ;  /* 0x00000000001e7805 */ /* 0x000fd6000001ff00 */
[----:B------:R1:W4:Y:S01]  /*3400*/  @P3 LDG.E.LTC128B.64 R30, desc[UR12][R28.64] ;  /* 0x0000000c1c1e3981 */ /* 0x000322000c1e1b20 */
[C---:B------:R-:W-:Y:S01]  /*3410*/  LEA R68, P2, R22.reuse, R51, 0x1 ;  /* 0x0000003316447211 */ /* 0x040fe200078408ff */
[----:B------:R-:W-:Y:S03]  /*3420*/  BSSY B0, `(.L_x_27) ;  /* 0x000002a000007945 */ /* 0x000fe60003800000 */
[----:B------:R-:W-:Y:S02]  /*3430*/  LEA.HI.X R69, R22, R52, R23, 0x1, P2 ;  /* 0x0000003416457211 */ /* 0x000fe400010f0c17 */
[----:B------:R-:W-:-:S05]  /*3440*/  IADD3 R26, P2, -R2, R68, RZ ;  /* 0x00000044021a7210 */ /* 0x000fca0007f5e1ff */
[----:B------:R-:W-:-:S05]  /*3450*/  IMAD.X R27, R69, 0x1, ~R3, P2 ;  /* 0x00000001451b7824 */ /* 0x000fca00010e0e03 */
[----:B------:R-:W-:-:S04]  /*3460*/  LOP3.LUT R38, R27, R0, RZ, 0xfc, !PT ;  /* 0x000000001b267212 */ /* 0x000fc800078efcff */
[----:B------:R-:W-:-:S13]  /*3470*/  ISETP.NE.U32.AND P2, PT, R38, RZ, PT ;  /* 0x000000ff2600720c */ /* 0x000fda0003f45070 */
[----:B-1----:R-:W-:Y:S05]  /*3480*/  @!P2 BRA `(.L_x_28) ;  /* 0x00000000003ca947 */ /* 0x002fea0003800000 */
        /* <DEDUP_REMOVED lines=15> */
.L_x_28:
        /* <DEDUP_REMOVED lines=20> */
.L_x_29:
[----:B------:R-:W-:Y:S05]  /*36c0*/  BSYNC B0 ;  /* 0x0000000000007941 */ /* 0x000fea0003800000 */
.L_x_27:
        /* <DEDUP_REMOVED lines=11> */
[----:B------:R-:W-:Y:S01]  /*3780*/  IMAD.MOV.U32 R26, RZ, RZ, R51 ;  /* 0x000000ffff1a7224 */ /* 0x000fe200078e0033 */
[----:B------:R-:W-:Y:S01]  /*3790*/  BSSY B0, `(.L_x_30) ;  /* 0x000002c000007945 */ /* 0x000fe20003800000 */
[----:B------:R-:W-:Y:S02]  /*37a0*/  IMAD.MOV.U32 R27, RZ, RZ, R52 ;  /* 0x000000ffff1b7224 */ /* 0x000fe400078e0034 */
[----:B------:R-:W-:Y:S02]  /*37b0*/  IMAD R67, R23, 0x3, RZ ;  /* 0x0000000317437824 */ /* 0x000fe400078e02ff */
[----:B------:R-:W-:-:S04]  /*37c0*/  IMAD.WIDE.U32 R64, R22, 0x3, R26 ;  /* 0x0000000316407825 */ /* 0x000fc800078e001a */
[----:B------:R-:W-:Y:S01]  /*37d0*/  IMAD.IADD R67, R65, 0x1, R67 ;  /* 0x0000000141437824 */ /* 0x000fe200078e0243 */
        /* <DEDUP_REMOVED lines=12> */
[----:B------:R-:W-:Y:S01]  /*38a0*/  IADD3.X R39, RZ, ~R39, RZ, P0, !PT ;  /* 0x80000027ff277210 */ /* 0x000fe200007fe4ff */
[----:B------:R-:W-:-:S04]  /*38b0*/  IMAD.WIDE.U32 R26, R34, R41, R26 ;  /* 0x00000029221a7225 */ /* 0x000fc800078e001a */
[----:B------:R-:W-:-:S04]  /*38c0*/  IMAD R38, R39, R34, RZ ;  /* 0x0000002227267224 */ /* 0x000fc800078e02ff */
[----:B------:R-:W-:-:S05]  /*38d0*/  IMAD R38, R0, R41, R38 ;  /* 0x0000002900267224 */ /* 0x000fca00078e0226 */
[----:B------:R-:W-:Y:S01]  /*38e0*/  IADD3 R27, R38, R27, RZ ;  /* 0x0000001b261b7210 */ /* 0x000fe20007ffe0ff */
[----:B------:R-:W-:Y:S05]  /*38f0*/  BRA `(.L_x_32) ;  /* 0x0000000000547947 */ /* 0x000fea0003800000 */
.L_x_31:
[----:B------:R-:W1:Y:S01]  /*3900*/  I2F.U32.RP R39, R34 ;  /* 0x0000002200277306 */ /* 0x000e620000209000 */
[----:B------:R-:W-:Y:S01]  /*3910*/  IMAD.MOV.U32 R40, RZ, RZ, RZ ;  /* 0x000000ffff287224 */ /* 0x000fe200078e00ff */
[----:B------:R-:W-:-:S06]  /*3920*/  ISETP.NE.U32.AND P0, PT, R34, RZ, PT ;  /* 0x000000ff2200720c */ /* 0x000fcc0003f05070 */
[----:B-1----:R-:W1:Y:S02]  /*3930*/  MUFU.RCP R38, R39 ;  /* 0x0000002700267308 */ /* 0x002e640000001000 */
[----:B-1----:R-:W-:-:S06]  /*3940*/  IADD3 R38, R38, 0xffffffe, RZ ;  /* 0x0ffffffe26267810 */ /* 0x002fcc0007ffe0ff */
[----:B------:R-:W1:Y:S02]  /*3950*/  F2I.FTZ.U32.TRUNC.NTZ R41, R38 ;  /* 0x0000002600297305 */ /* 0x000e64000021f000 */
[----:B-1----:R-:W-:-:S05]  /*3960*/  IADD3 R27, RZ, -R41, RZ ;  /* 0x80000029ff1b7210 */ /* 0x002fca0007ffe0ff */
[----:B------:R-:W-:-:S04]  /*3970*/  IMAD R27, R27, R34, RZ ;  /* 0x000000221b1b7224 */ /* 0x000fc800078e02ff */
[----:B------:R-:W-:-:S06]  /*3980*/  IMAD.HI.U32 R27, R41, R27, R40 ;  /* 0x0000001b291b7227 */ /* 0x000fcc00078e0028 */
[----:B------:R-:W-:-:S05]  /*3990*/  IMAD.HI.U32 R40, R27, R26, RZ ;  /* 0x0000001a1b287227 */ /* 0x000fca00078e00ff */
[----:B------:R-:W-:-:S05]  /*39a0*/  IADD3 R27, -R40, RZ, RZ ;  /* 0x000000ff281b7210 */ /* 0x000fca0007ffe1ff */
[----:B------:R-:W-:-:S05]  /*39b0*/  IMAD R27, R34, R27, R26 ;  /* 0x0000001b221b7224 */ /* 0x000fca00078e021a */
[----:B------:R-:W-:-:S13]  /*39c0*/  ISETP.GE.U32.AND P3, PT, R27, R34, PT ;  /* 0x000000221b00720c */ /* 0x000fda0003f66070 */
[----:B------:R-:W-:Y:S01]  /*39d0*/  @P3 IMAD.IADD R27, R27, 0x1, -R34 ;  /* 0x000000011b1b3824 */ /* 0x000fe200078e0a22 */
[----:B------:R-:W-:-:S04]  /*39e0*/  @P3 IADD3 R40, R40, 0x1, RZ ;  /* 0x0000000128283810 */ /* 0x000fc80007ffe0ff */
[----:B------:R-:W-:Y:S01]  /*39f0*/  ISETP.GE.U32.AND P2, PT, R27, R34, PT ;  /* 0x000000221b00720c */ /* 0x000fe20003f46070 */
[----:B------:R-:W-:-:S12]  /*3a00*/  IMAD.MOV.U32 R27, RZ, RZ, RZ ;  /* 0x000000ffff1b7224 */ /* 0x000fd800078e00ff */
[----:B------:R-:W-:Y:S01]  /*3a10*/  @P2 VIADD R40, R40, 0x1 ;  /* 0x0000000128282836 */ /* 0x000fe20000000000 */
[----:B------:R-:W-:-:S04]  /*3a20*/  @!P0 LOP3.LUT R40, RZ, R34, RZ, 0x33, !PT ;  /* 0x00000022ff288212 */ /* 0x000fc800078e33ff */
[----:B------:R-:W-:-:S05]  /*3a30*/  IADD3 R39, -R40, RZ, RZ ;  /* 0x000000ff28277210 */ /* 0x000fca0007ffe1ff */
[----:B------:R-:W-:Y:S02]  /*3a40*/  IMAD R26, R34, R39, R26 ;  /* 0x00000027221a7224 */ /* 0x000fe400078e021a */
.L_x_32:
[----:B------:R-:W-:Y:S05]  /*3a50*/  BSYNC B0 ;  /* 0x0000000000007941 */ /* 0x000fea0003800000 */
.L_x_30:
[----:B------:R-:W-:Y:S01]  /*3a60*/  ULDC.64 UR6, c[0x0][0x210] ;  /* 0x0000840000067ab9 */ /* 0x000fe20000000a00 */
[----:B------:R-:W-:Y:S01]  /*3a70*/  VIADD R38, R36, 0x3 ;  /* 0x0000000324267836 */ /* 0x000fe20000000000 */
[----:B------:R-:W-:Y:S02]  /*3a80*/  ISETP.GE.AND P3, PT, R50, UR7, PT ;  /* 0x0000000732007c0c */ /* 0x000fe4000bf66270 */
[----:B------:R-:W-:Y:S02]  /*3a90*/  PLOP3.LUT P2, PT, PT, PT, PT, 0x8, 0x0 ;  /* 0x000000000000781c */ /* 0x000fe40003f4e170 */
[----:B------:R-:W-:-:S13]  /*3aa0*/  ISETP.GE.OR P3, PT, R38, UR6, P3 ;  /* 0x0000000626007c0c */ /* 0x000fda0009f66670 */
[--C-:B------:R-:W-:Y:S02]  /*3ab0*/  @!P3 SHF.R.U64 R39, R26, 0x3, R27.reuse ;  /* 0x000000031a27b819 */ /* 0x100fe4000000121b */
[----:B------:R-:W-:Y:S02]  /*3ac0*/  @!P3 SHF.R.U32.HI R27, RZ, 0x3, R27 ;  /* 0x00000003ff1bb819 */ /* 0x000fe4000001161b */
[----:B------:R-:W-:Y:S02]  /*3ad0*/  @!P3 SHF.R.S32.HI R26, RZ, 0x1f, R40 ;  /* 0x0000001fff1ab819 */ /* 0x000fe40000011428 */
[----:B------:R-:W-:-:S04]  /*3ae0*/  @!P3 ISETP.GE.U32.AND P0, PT, R40, R39, PT ;  /* 0x000000272800b20c */ /* 0x000fc80003f06070 */
[----:B------:R-:W-:Y:S02]  /*3af0*/  @!P3 ISETP.GE.U32.AND.EX P2, PT, R26, R27, PT, P0 ;  /* 0x0000001b1a00b20c */ /* 0x000fe40003f46100 */
[----:B------:R-:W-:-:S11]  /*3b00*/  CS2R R26, SRZ ;  /* 0x00000000001a7805 */ /* 0x000fd6000001ff00 */
[----:B------:R-:W-:Y:S05]  /*3b10*/  @!P2 BRA `(.L_x_33) ;  /* 0x000000000070a947 */ /* 0x000fea0003800000 */
[----:B------:R-:W-:-:S05]  /*3b20*/  MOV R66, R64 ;  /* 0x0000004000427202 */ /* 0x000fca0000000f00 */
[----:B------:R1:W4:Y:S01]  /*3b30*/  LDG.E.LTC128B.64 R26, desc[UR12][R66.64] ;  /* 0x0000000c421a7981 */ /* 0x000322000c1e1b20 */
[----:B------:R-:W-:Y:S05]  /*3b40*/  BRA `(.L_x_33) ;  /* 0x0000000000647947 */ /* 0x000fea0003800000 */
.L_x_20:
[----:B------:R-:W-:Y:S01]  /*3b50*/  ULDC.64 UR6, c[0x0][0x210] ;  /* 0x0000840000067ab9 */ /* 0x000fe20000000a00 */
[----:B------:R-:W-:Y:S01]  /*3b60*/  VIADD R26, R36, 0x1 ;  /* 0x00000001241a7836 */ /* 0x000fe20000000000 */
[----:B------:R-:W-:Y:S02]  /*3b70*/  ISETP.GE.AND P2, PT, R50, UR7, PT ;  /* 0x0000000732007c0c */ /* 0x000fe4000bf46270 */
[----:B------:R-:W-:Y:S02]  /*3b80*/  CS2R R30, SRZ ;  /* 0x00000000001e7805 */ /* 0x000fe4000001ff00 */
[----:B---3--:R-:W-:Y:S01]  /*3b90*/  IADD3 R44, P3, R22, R51, RZ ;  /* 0x00000033162c7210 */ /* 0x008fe20007f7e0ff */
[----:B------:R-:W-:Y:S01]  /*3ba0*/  VIADD R38, R36, 0x3 ;  /* 0x0000000324267836 */ /* 0x000fe20000000000 */
[----:B------:R-:W-:Y:S01]  /*3bb0*/  ISETP.LT.AND P0, PT, R26, UR6, !P2 ;  /* 0x000000061a007c0c */ /* 0x000fe2000d701270 */
[C---:B------:R-:W-:Y:S02]  /*3bc0*/  VIADD R26, R36.reuse, 0x2 ;  /* 0x00000002241a7836 */ /* 0x040fe40000000000 */
[----:B-1----:R-:W-:Y:S01]  /*3bd0*/  IMAD.X R45, R23, 0x1, R52, P3 ;  /* 0x00000001172d7824 */ /* 0x002fe200018e0634 */
[----:B------:R-:W-:-:S02]  /*3be0*/  ISETP.LT.AND P4, PT, R36, UR6, !P2 ;  /* 0x0000000624007c0c */ /* 0x000fc4000d781270 */
[----:B------:R-:W-:Y:S02]  /*3bf0*/  ISETP.LT.AND P3, PT, R26, UR6, !P2 ;  /* 0x000000061a007c0c */ /* 0x000fe4000d761270 */
[----:B------:R-:W-:Y:S02]  /*3c00*/  CS2R R28, SRZ ;  /* 0x00000000001c7805 */ /* 0x000fe4000001ff00 */
[----:B------:R-:W-:-:S03]  /*3c10*/  ISETP.LT.AND P2, PT, R38, UR6, !P2 ;  /* 0x0000000626007c0c */ /* 0x000fc6000d741270 */
[----:B------:R-:W4:Y:S01]  /*3c20*/  @P0 LDG.E.LTC128B.64 R30, desc[UR12][R44.64] ;  /* 0x0000000c2c1e0981 */ /* 0x000f22000c1e1b20 */
[C---:B------:R-:W-:Y:S02]  /*3c30*/  IADD3 R40, P0, R22.reuse, R44, RZ ;  /* 0x0000002c16287210 */ /* 0x040fe40007f1e0ff */
[----:B------:R-:W-:Y:S02]  /*3c40*/  CS2R R26, SRZ ;  /* 0x00000000001a7805 */ /* 0x000fe4000001ff00 */
[----:B--2---:R-:W-:Y:S01]  /*3c50*/  CS2R R32, SRZ ;  /* 0x0000000000207805 */ /* 0x004fe2000001ff00 */
[----:B------:R-:W-:Y:S01]  /*3c60*/  IMAD.X R41, R23, 0x1, R45, P0 ;  /* 0x0000000117297824 */ /* 0x000fe200000e062d */
[----:B------:R-:W-:-:S04]  /*3c70*/  IADD3 R42, P0, R22, R40, RZ ;  /* 0x00000028162a7210 */ /* 0x000fc80007f1e0ff */
[----:B------:R1:W4:Y:S01]  /*3c80*/  @P3 LDG.E.LTC128B.64 R28, desc[UR12][R40.64] ;  /* 0x0000000c281c3981 */ /* 0x000322000c1e1b20 */
[----:B------:R-:W-:-:S05]  /*3c90*/  IMAD.X R43, R23, 0x1, R41, P0 ;  /* 0x00000001172b7824 */ /* 0x000fca00000e0629 */
[----:B------:R2:W4:Y:S01]  /*3ca0*/  @P2 LDG.E.LTC128B.64 R26, desc[UR12][R42.64] ;  /* 0x0000000c2a1a2981 */ /* 0x000522000c1e1b20 */
[----:B-1----:R-:W-:Y:S02]  /*3cb0*/  @P4 IMAD.MOV.U32 R40, RZ, RZ, R51 ;  /* 0x000000ffff284224 */ /* 0x002fe400078e0033 */
[----:B------:R-:W-:-:S05]  /*3cc0*/  @P4 IMAD.MOV.U32 R41, RZ, RZ, R52 ;  /* 0x000000ffff294224 */ /* 0x000fca00078e0034 */
[----:B------:R2:W4:Y:S02]  /*3cd0*/  @P4 LDG.E.LTC128B.64 R32, desc[UR12][R40.64] ;  /* 0x0000000c28204981 */ /* 0x000524000c1e1b20 */
.L_x_33:
[----:B------:R-:W-:Y:S05]  /*3ce0*/  BSYNC B1 ;  /* 0x0000000000017941 */ /* 0x000fea0003800000 */
.L_x_19:
[----:B------:R-:W-:Y:S01]  /*3cf0*/  BAR.SYNC.DEFER_BLOCKING 0x0 ;  /* 0x0000000000007b1d */ /* 0x000fe20000010000 */
[----:B------:R-:W-:-:S04]  /*3d00*/  IADD3 R24, P0, R24, R51, RZ ;  /* 0x0000003318187210 */ /* 0x000fc80007f1e0ff */
[----:B------:R-:W-:Y:S01]  /*3d10*/  IADD3.X R25, R25, R52, RZ, P0, !PT ;  /* 0x0000003419197210 */ /* 0x000fe200007fe4ff */
[----:B------:R-:W-:Y:S01]  /*3d20*/  BSSY B1, `(.L_x_34) ;  /* 0x0000112000017945 */ /* 0x000fe20003800000 */
[----:B------:R-:W-:-:S04]  /*3d30*/  DEPBAR.LE SB5, 0x2 ;  /* 0x0000d0800000791a */ /* 0x000fc80000000000 */
[----:B------:R-:W-:Y:S04]  /*3d40*/  STS.128 [R37], R4 ;  /* 0x0000000425007388 */ /* 0x000fe80000000c00 */
[----:B------:R-:W-:Y:S01]  /*3d50*/  STS.128 [R37+0x40], R8 ;  /* 0x0000400825007388 */ /* 0x000fe20000000c00 */
[----:B------:R-:W-:Y:S06]  /*3d60*/  BAR.SYNC.DEFER_BLOCKING 0x0 ;  /* 0x0000000000007b1d */ /* 0x000fec0000010000 */
[----:B------:R-:W3:Y:S04]  /*3d70*/  LDS.64 R44, [R35+UR8] ;  /* 0x00000008232c7984 */ /* 0x000ee80008000a00 */
[----:B--2---:R-:W2:Y:S04]  /*3d80*/  LDS.64 R42, [R35+UR8+0x120] ;  /* 0x00012008232a7984 */ /* 0x004ea80008000a00 */
[----:B------:R-:W1:Y:S04]  /*3d90*/  LDS.64 R40, [R35+UR8+0x240] ;  /* 0x0002400823287984 */ /* 0x000e680008000a00 */
[----:B------:R-:W1:Y:S01]  /*3da0*/  LDS.64 R48, [R35+UR8+0x360] ;  /* 0x0003600823307984 */ /* 0x000e620008000a00 */
[----:B---3--:R-:W-:-:S02]  /*3db0*/  DMUL R44, R44, R56 ;  /* 0x000000382c2c7228 */ /* 0x008fc40000000000 */
[-C--:B--2---:R-:W-:Y:S02]  /*3dc0*/  DMUL R42, R42, R56.reuse ;  /* 0x000000382a2a7228 */ /* 0x084fe40000000000 */
[----:B-1----:R-:W-:-:S04]  /*3dd0*/  DMUL R40, R40, R56 ;  /* 0x0000003828287228 */ /* 0x002fc80000000000 */
[----:B----4-:R-:W-:Y:S02]  /*3de0*/  DFMA R10, R32, R54, R44 ;  /* 0x00000036200a722b */ /* 0x010fe4000000002c */
[----:B------:R-:W-:Y:S02]  /*3df0*/  DMUL R4, R48, R56 ;  /* 0x0000003830047228 */ /* 0x000fe40000000000 */
[-C--:B------:R-:W-:Y:S02]  /*3e00*/  DFMA R8, R30, R54.reuse, R42 ;  /* 0x000000361e08722b */ /* 0x080fe4000000002a */
[----:B------:R-:W-:-:S04]  /*3e10*/  DFMA R6, R28, R54, R40 ;  /* 0x000000361c06722b */ /* 0x000fc80000000028 */
[----:B------:R-:W-:Y:S01]  /*3e20*/  DFMA R4, R26, R54, R4 ;  /* 0x000000361a04722b */ /* 0x000fe20000000004 */
[----:B------:R-:W-:Y:S10]  /*3e30*/  @P1 BRA `(.L_x_35) ;  /* 0x0000000c00b01947 */ /* 0x000ff40003800000 */
[----:B------:R-:W-:Y:S01]  /*3e40*/  ULDC UR4, c[0x0][0x2b4] ;  /* 0x0000ad0000047ab9 */ /* 0x000fe20000000800 */
[----:B------:R-:W-:Y:S01]  /*3e50*/  BSSY B0, `(.L_x_36) ;  /* 0x000002f000007945 */ /* 0x000fe20003800000 */
[----:B------:R-:W-:-:S05]  /*3e60*/  IMAD.U32 R41, RZ, RZ, UR4 ;  /* 0x00000004ff297e24 */ /* 0x000fca000f8e00ff */
[----:B------:R-:W-:-:S04]  /*3e70*/  LOP3.LUT R38, R61, R41, RZ, 0xfc, !PT ;  /* 0x000000293d267212 */ /* 0x000fc800078efcff */
[----:B------:R-:W-:-:S13]  /*3e80*/  ISETP.NE.U32.AND P0, PT, R38, RZ, PT ;  /* 0x000000ff2600720c */ /* 0x000fda0003f05070 */
[----:B------:R-:W-:Y:S05]  /*3e90*/  @!P0 BRA `(.L_x_37) ;  /* 0x00000000004c8947 */ /* 0x000fea0003800000 */
[----:B------:R-:W-:Y:S01]  /*3ea0*/  ULDC.64 UR4, c[0x0][0x2b0] ;  /* 0x0000ac0000047ab9 */ /* 0x000fe20000000a00 */
[----:B------:R-:W-:Y:S01]  /*3eb0*/  IMAD.MOV.U32 R38, RZ, RZ, R62 ;  /* 0x000000ffff267224 */ /* 0x000fe200078e003e */
[----:B------:R-:W-:Y:S01]  /*3ec0*/  MOV R45, UR5 ;  /* 0x00000005002d7c02 */ /* 0x000fe20008000f00 */
[----:B------:R-:W-:Y:S01]  /*3ed0*/  IMAD.U32 R46, RZ, RZ, UR4 ;  /* 0x00000004ff2e7e24 */ /* 0x000fe2000f8e00ff */
[----:B------:R-:W-:Y:S02]  /*3ee0*/  MOV R41, R61 ;  /* 0x0000003d00297202 */ /* 0x000fe40000000f00 */
[----:B------:R-:W-:Y:S02]  /*3ef0*/  MOV R44, 0x3f10 ;  /* 0x00003f10002c7802 */ /* 0x000fe40000000f00 */
[----:B-----5:R-:W-:Y:S05]  /*3f00*/  CALL.REL.NOINC `($__internal_0_$__cuda_sm20_div_u64) ;  /* 0x0000005000fc7944 */ /* 0x020fea0003c00000 */
[----:B------:R-:W-:Y:S01]  /*3f10*/  IADD3 R38, P0, RZ, -R40, RZ ;  /* 0x80000028ff267210 */ /* 0x000fe20007f1e0ff */
[----:B------:R-:W-:Y:S01]  /*3f20*/  ULDC.64 UR4, c[0x0][0x2b0] ;  /* 0x0000ac0000047ab9 */ /* 0x000fe20000000a00 */
[----:B------:R-:W-:Y:S01]  /*3f30*/  IMAD.MOV.U32 R60, RZ, RZ, R62 ;  /* 0x000000ffff3c7224 */ /* 0x000fe200078e003e */
[----:B------:R-:W-:Y:S02]  /*3f40*/  MOV R41, UR5 ;  /* 0x0000000500297c02 */ /* 0x000fe40008000f00 */
[----:B------:R-:W-:Y:S02]  /*3f50*/  IADD3.X R42, RZ, ~R39, RZ, P0, !PT ;  /* 0x80000027ff2a7210 */ /* 0x000fe400007fe4ff */
[----:B------:R-:W-:-:S05]  /*3f60*/  MOV R39, UR4 ;  /* 0x0000000400277c02 */ /* 0x000fca0008000f00 */
[-C--:B------:R-:W-:Y:S02]  /*3f70*/  IMAD R42, R42, R39.reuse, RZ ;  /* 0x000000272a2a7224 */ /* 0x080fe400078e02ff */
[----:B------:R-:W-:-:S04]  /*3f80*/  IMAD.WIDE.U32 R62, R38, R39, R60 ;  /* 0x00000027263e7225 */ /* 0x000fc800078e003c */
[----:B------:R-:W-:Y:S01]  /*3f90*/  IMAD R38, R38, R41, R42 ;  /* 0x0000002926267224 */ /* 0x000fe200078e022a */
[----:B------:R-:W-:-:S03]  /*3fa0*/  MOV R42, R40 ;  /* 0x00000028002a7202 */ /* 0x000fc60000000f00 */
[----:B------:R-:W-:Y:S01]  /*3fb0*/  IMAD.IADD R40, R63, 0x1, R38 ;  /* 0x000000013f287824 */ /* 0x000fe200078e0226 */
[----:B------:R-:W-:Y:S05]  /*3fc0*/  BRA `(.L_x_38) ;  /* 0x00000000005c7947 */ /* 0x000fea0003800000 */
.L_x_37:
[----:B------:R-:W-:Y:S01]  /*3fd0*/  ULDC UR4, c[0x0][0x2b0] ;  /* 0x0000ac0000047ab9 */ /* 0x000fe20000000800 */
[----:B------:R-:W-:Y:S01]  /*3fe0*/  IMAD.MOV.U32 R42, RZ, RZ, RZ ;  /* 0x000000ffff2a7224 */ /* 0x000fe200078e00ff */
[----:B------:R-:W-:-:S04]  /*3ff0*/  MOV R39, UR4 ;  /* 0x0000000400277c02 */ /* 0x000fc80008000f00 */
[----:B------:R-:W1:Y:S01]  /*4000*/  I2F.U32.RP R44, R39 ;  /* 0x00000027002c7306 */ /* 0x000e620000209000 */
[----:B------:R-:W-:-:S07]  /*4010*/  ISETP.NE.U32.AND P0, PT, R39, RZ, PT ;  /* 0x000000ff2700720c */ /* 0x000fce0003f05070 */
[----:B-1----:R-:W1:Y:S02]  /*4020*/  MUFU.RCP R40, R44 ;  /* 0x0000002c00287308 */ /* 0x002e640000001000 */
[----:B-1----:R-:W-:-:S06]  /*4030*/  VIADD R40, R40, 0xffffffe ;  /* 0x0ffffffe28287836 */ /* 0x002fcc0000000000 */
[----:B------:R-:W1:Y:S02]  /*4040*/  F2I.FTZ.U32.TRUNC.NTZ R43, R40 ;  /* 0x00000028002b7305 */ /* 0x000e64000021f000 */
[----:B-1----:R-:W-:Y:S01]  /*4050*/  IMAD R38, R43, R39, RZ ;  /* 0x000000272b267224 */ /* 0x002fe200078e02ff */
[----:B------:R-:W-:-:S04]  /*4060*/  MOV R40, RZ ;  /* 0x000000ff00287202 */ /* 0x000fc80000000f00 */
[----:B------:R-:W-:-:S05]  /*4070*/  IADD3 R38, -R38, RZ, RZ ;  /* 0x000000ff26267210 */ /* 0x000fca0007ffe1ff */
[----:B------:R-:W-:-:S06]  /*4080*/  IMAD.HI.U32 R43, R43, R38, R42 ;  /* 0x000000262b2b7227 */ /* 0x000fcc00078e002a */
[----:B------:R-:W-:-:S05]  /*4090*/  IMAD.HI.U32 R42, R43, R62, RZ ;  /* 0x0000003e2b2a7227 */ /* 0x000fca00078e00ff */
[----:B------:R-:W-:-:S05]  /*40a0*/  IADD3 R38, -R42, RZ, RZ ;  /* 0x000000ff2a267210 */ /* 0x000fca0007ffe1ff */
[----:B------:R-:W-:-:S05]  /*40b0*/  IMAD R38, R39, R38, R62 ;  /* 0x0000002627267224 */ /* 0x000fca00078e023e */
[----:B------:R-:W-:-:S13]  /*40c0*/  ISETP.GE.U32.AND P3, PT, R38, R39, PT ;  /* 0x000000272600720c */ /* 0x000fda0003f66070 */
[----:B------:R-:W-:Y:S01]  /*40d0*/  @P3 IMAD.IADD R38, R38, 0x1, -R39 ;  /* 0x0000000126263824 */ /* 0x000fe200078e0a27 */
[----:B------:R-:W-:-:S04]  /*40e0*/  @P3 IADD3 R42, R42, 0x1, RZ ;  /* 0x000000012a2a3810 */ /* 0x000fc80007ffe0ff */
[----:B------:R-:W-:-:S13]  /*40f0*/  ISETP.GE.U32.AND P2, PT, R38, R39, PT ;  /* 0x000000272600720c */ /* 0x000fda0003f46070 */
[----:B------:R-:W-:Y:S01]  /*4100*/  @P2 VIADD R42, R42, 0x1 ;  /* 0x000000012a2a2836 */ /* 0x000fe20000000000 */
[----:B------:R-:W-:-:S04]  /*4110*/  @!P0 LOP3.LUT R42, RZ, R39, RZ, 0x33, !PT ;  /* 0x00000027ff2a8212 */ /* 0x000fc800078e33ff */
[----:B------:R-:W-:-:S05]  /*4120*/  IADD3 R38, -R42, RZ, RZ ;  /* 0x000000ff2a267210 */ /* 0x000fca0007ffe1ff */
[----:B------:R-:W-:Y:S02]  /*4130*/  IMAD R62, R39, R38, R62 ;  /* 0x00000026273e7224 */ /* 0x000fe400078e023e */
.L_x_38:
[----:B------:R-:W-:Y:S05]  /*4140*/  BSYNC B0 ;  /* 0x0000000000007941 */ /* 0x000fea0003800000 */
.L_x_36:
[----:B------:R-:W-:Y:S01]  /*4150*/  ULDC.64 UR4, c[0x0][0x210] ;  /* 0x0000840000047ab9 */ /* 0x000fe20000000a00 */
[----:B------:R-:W-:Y:S01]  /*4160*/  PLOP3.LUT P4, PT, PT, PT, PT, 0x8, 0x0 ;  /* 0x000000000000781c */ /* 0x000fe20003f8e170 */
[----:B------:R-:W-:Y:S01]  /*4170*/  BSSY B0, `(.L_x_39) ;  /* 0x0000036000007945 */ /* 0x000fe20003800000 */
[----:B------:R-:W-:-:S04]  /*4180*/  ISETP.GE.AND P0, PT, R50, UR5, PT ;  /* 0x0000000532007c0c */ /* 0x000fc8000bf06270 */
[----:B------:R-:W-:Y:S01]  /*4190*/  ISETP.GE.OR P2, PT, R36, UR4, P0 ;  /* 0x0000000424007c0c */ /* 0x000fe20008746670 */
[----:B------:R-:W-:-:S12]  /*41a0*/  ULDC.64 UR4, c[0x0][0x2b8] ;  /* 0x0000ae0000047ab9 */ /* 0x000fd80000000a00 */
[--C-:B------:R-:W-:Y:S02]  /*41b0*/  @!P2 SHF.R.U64 R43, R62, 0x3, R40.reuse ;  /* 0x000000033e2ba819 */ /* 0x100fe40000001228 */
[----:B------:R-:W-:Y:S02]  /*41c0*/  @!P2 SHF.R.U32.HI R40, RZ, 0x3, R40 ;  /* 0x00000003ff28a819 */ /* 0x000fe40000011628 */
[----:B------:R-:W-:Y:S02]  /*41d0*/  @!P2 SHF.R.S32.HI R45, RZ, 0x1f, R42 ;  /* 0x0000001fff2da819 */ /* 0x000fe4000001142a */
[----:B------:R-:W-:-:S04]  /*41e0*/  @!P2 ISETP.GE.U32.AND P3, PT, R42, R43, PT ;  /* 0x0000002b2a00a20c */ /* 0x000fc80003f66070 */
[----:B------:R-:W-:Y:S02]  /*41f0*/  @!P2 ISETP.GE.U32.AND.EX P4, PT, R45, R40, !P5, P3 ;  /* 0x000000282d00a20c */ /* 0x000fe40006f86130 */
[----:B------:R-:W-:-:S04]  /*4200*/  IADD3 R52, P3, P2, -R20, UR4, R58 ;  /* 0x0000000414347c10 */ /* 0x000fc8000fa7e13a */
[----:B------:R-:W-:-:S04]  /*4210*/  IADD3.X R53, ~R21, UR5, R59, P3, P2 ;  /* 0x0000000515357c10 */ /* 0x000fc80009fe453b */
[----:B------:R-:W-:-:S03]  /*4220*/  LOP3.LUT R38, R53, R41, RZ, 0xfc, !PT ;  /* 0x0000002935267212 */ /* 0x000fc600078efcff */
[----:B------:R1:W-:Y:S01]  /*4230*/  @P4 STG.E.64 desc[UR12][R58.64], R10 ;  /* 0x0000000a3a004986 */ /* 0x0003e2000c101b0c */
        /* <DEDUP_REMOVED lines=8> */
[----:B-1---5:R-:W-:Y:S05]  /*42c0*/  CALL.REL.NOINC `($__internal_0_$__cuda_sm20_div_u64) ;  /* 0x00000050000c7944 */ /* 0x022fea0003c00000 */
[----:B------:R-:W-:Y:S01]  /*42d0*/  IADD3 R10, P2, RZ, -R40, RZ ;  /* 0x80000028ff0a7210 */ /* 0x000fe20007f5e0ff */
[----:B------:R-:W-:Y:S02]  /*42e0*/  ULDC.64 UR4, c[0x0][0x2b0] ;  /* 0x0000ac0000047ab9 */ /* 0x000fe40000000a00 */
[----:B------:R-:W-:Y:S02]  /*42f0*/  MOV R41, UR5 ;  /* 0x0000000500297c02 */ /* 0x000fe40008000f00 */
[----:B------:R-:W-:Y:S02]  /*4300*/  IADD3.X R38, RZ, ~R39, RZ, P2, !PT ;  /* 0x80000027ff267210 */ /* 0x000fe400017fe4ff */
[----:B------:R-:W-:-:S05]  /*4310*/  MOV R39, UR4 ;  /* 0x0000000400277c02 */ /* 0x000fca0008000f00 */
[-C--:B------:R-:W-:Y:S01]  /*4320*/  IMAD R11, R38, R39.reuse, RZ ;  /* 0x00000027260b7224 */ /* 0x080fe200078e02ff */
[----:B------:R-:W-:Y:S01]  /*4330*/  MOV R38, R40 ;  /* 0x0000002800267202 */ /* 0x000fe20000000f00 */
[----:B------:R-:W-:-:S04]  /*4340*/  IMAD.WIDE.U32 R52, R10, R39, R52 ;  /* 0x000000270a347225 */ /* 0x000fc800078e0034 */
[----:B------:R-:W-:-:S05]  /*4350*/  IMAD R11, R10, R41, R11 ;  /* 0x000000290a0b7224 */ /* 0x000fca00078e020b */
[----:B------:R-:W-:Y:S01]  /*4360*/  IADD3 R11, R11, R53, RZ ;  /* 0x000000350b0b7210 */ /* 0x000fe20007ffe0ff */
[----:B------:R-:W-:Y:S05]  /*4370*/  BRA `(.L_x_41) ;  /* 0x0000000000547947 */ /* 0x000fea0003800000 */
.L_x_40:
[----:B------:R-:W2:Y:S01]  /*4380*/  I2F.U32.RP R42, R39 ;  /* 0x00000027002a7306 */ /* 0x000ea20000209000 */
[----:B------:R-:W-:Y:S01]  /*4390*/  IMAD.MOV.U32 R44, RZ, RZ, RZ ;  /* 0x000000ffff2c7224 */ /* 0x000fe200078e00ff */
[----:B------:R-:W-:-:S06]  /*43a0*/  ISETP.NE.U32.AND P2, PT, R39, RZ, PT ;  /* 0x000000ff2700720c */ /* 0x000fcc0003f45070 */
[----:B--2---:R-:W2:Y:S02]  /*43b0*/  MUFU.RCP R40, R42 ;  /* 0x0000002a00287308 */ /* 0x004ea40000001000 */
[----:B--2---:R-:W-:-:S06]  /*43c0*/  IADD3 R40, R40, 0xffffffe, RZ ;  /* 0x0ffffffe28287810 */ /* 0x004fcc0007ffe0ff */
[----:B------:R-:W1:Y:S02]  /*43d0*/  F2I.FTZ.U32.TRUNC.NTZ R45, R40 ;  /* 0x00000028002d7305 */ /* 0x000e64000021f000 */
[----:B-1----:R-:W-:-:S05]  /*43e0*/  IADD3 R10, RZ, -R45, RZ ;  /* 0x8000002dff0a7210 */ /* 0x002fca0007ffe0ff */
[----:B------:R-:W-:-:S04]  /*43f0*/  IMAD R10, R10, R39, RZ ;  /* 0x000000270a0a7224 */ /* 0x000fc800078e02ff */
[----:B------:R-:W-:-:S06]  /*4400*/  IMAD.HI.U32 R11, R45, R10, R44 ;  /* 0x0000000a2d0b7227 */ /* 0x000fcc00078e002c */
[----:B------:R-:W-:-:S04]  /*4410*/  IMAD.HI.U32 R38, R11, R52, RZ ;  /* 0x000000340b267227 */ /* 0x000fc800078e00ff */
[----:B------:R-:W-:Y:S01]  /*4420*/  IMAD.MOV.U32 R11, RZ, RZ, RZ ;  /* 0x000000ffff0b7224 */ /* 0x000fe200078e00ff */
        /* <DEDUP_REMOVED lines=10> */
.L_x_41:
[----:B------:R-:W-:Y:S05]  /*44d0*/  BSYNC B0 ;  /* 0x0000000000007941 */ /* 0x000fea0003800000 */
.L_x_39:
[----:B------:R-:W-:Y:S01]  /*44e0*/  VIADD R10, R36, 0x1 ;  /* 0x00000001240a7836 */ /* 0x000fe20000000000 */
[----:B------:R-:W-:Y:S01]  /*44f0*/  ULDC UR4, c[0x0][0x210] ;  /* 0x0000840000047ab9 */ /* 0x000fe20000000800 */
[----:B------:R-:W-:Y:S01]  /*4500*/  PLOP3.LUT P4, PT, PT, PT, PT, 0x8, 0x0 ;  /* 0x000000000000781c */ /* 0x000fe20003f8e170 */
[----:B------:R-:W-:Y:S02]  /*4510*/  BSSY B0, `(.L_x_42) ;  /* 0x0000039000007945 */ /* 0x000fe40003800000 */
[----:B------:R-:W-:Y:S01]  /*4520*/  ISETP.GE.OR P2, PT, R10, UR4, P0 ;  /* 0x000000040a007c0c */ /* 0x000fe20008746670 */
[----:B------:R-:W-:-:S12]  /*4530*/  ULDC.64 UR4, c[0x0][0x2b8] ;  /* 0x0000ae0000047ab9 */ /* 0x000fd80000000a00 */
[--C-:B------:R-:W-:Y:S02]  /*4540*/  @!P2 SHF.R.U64 R43, R52, 0x3, R11.reuse ;  /* 0x00000003342ba819 */ /* 0x100fe4000000120b */
[----:B------:R-:W-:Y:S02]  /*4550*/  @!P2 SHF.R.U32.HI R11, RZ, 0x3, R11 ;  /* 0x00000003ff0ba819 */ /* 0x000fe4000001160b */
[----:B------:R-:W-:Y:S02]  /*4560*/  @!P2 SHF.R.S32.HI R10, RZ, 0x1f, R38 ;  /* 0x0000001fff0aa819 */ /* 0x000fe40000011426 */
[----:B------:R-:W-:-:S04]  /*4570*/  @!P2 ISETP.GE.U32.AND P3, PT, R38, R43, PT ;  /* 0x0000002b2600a20c */ /* 0x000fc80003f66070 */
[----:B------:R-:W-:Y:S02]  /*4580*/  @!P2 ISETP.GE.U32.AND.EX P4, PT, R10, R11, !P5, P3 ;  /* 0x0000000b0a00a20c */ /* 0x000fe40006f86130 */
[----:B------:R-:W-:-:S04]  /*4590*/  IADD3 R42, P2, R58, UR4, RZ ;  /* 0x000000043a2a7c10 */ /* 0x000fc8000ff5e0ff */
[----:B------:R-:W-:Y:S02]  /*45a0*/  IADD3.X R43, R59, UR5, RZ, P2, !PT ;  /* 0x000000053b2b7c10 */ /* 0x000fe400097fe4ff */
[----:B------:R-:W-:-:S04]  /*45b0*/  IADD3 R10, P2, R42, UR4, RZ ;  /* 0x000000042a0a7c10 */ /* 0x000fc8000ff5e0ff */
[----:B------:R-:W-:Y:S01]  /*45c0*/  IADD3.X R11, R43, UR5, RZ, P2, !PT ;  /* 0x000000052b0b7c10 */ /* 0x000fe200097fe4ff */
[----:B------:R1:W-:Y:S01]  /*45d0*/  @P4 STG.E.64 desc[UR12][R42.64], R8 ;  /* 0x000000082a004986 */ /* 0x0003e2000c101b0c */
[----:B------:R-:W-:-:S05]  /*45e0*/  IADD3 R52, P2, -R20, R10, RZ ;  /* 0x0000000a14347210 */ /* 0x000fca0007f5e1ff */
[----:B------:R-:W-:-:S05]  /*45f0*/  IMAD.X R53, R11, 0x1, ~R21, P2 ;  /* 0x000000010b357824 */ /* 0x000fca00010e0e15 */
        /* <DEDUP_REMOVED lines=21> */
.L_x_43:
[----:B-1----:R-:W1:Y:S01]  /*4750*/  I2F.U32.RP R42, R39 ;  /* 0x00000027002a7306 */ /* 0x002e620000209000 */
        /* <DEDUP_REMOVED lines=20> */
.L_x_44:
[----:B------:R-:W-:Y:S05]  /*48a0*/  BSYNC B0 ;  /* 0x0000000000007941 */ /* 0x000fea0003800000 */
.L_x_42:
        /* <DEDUP_REMOVED lines=13> */
[----:B------:R-:W-:-:S05]  /*4980*/  IADD3 R52, P2, -R20, R8, RZ ;  /* 0x0000000814347210 */ /* 0x000fca0007f5e1ff */
[----:B------:R-:W-:Y:S01]  /*4990*/  IMAD.X R53, R9, 0x1, ~R21, P2 ;  /* 0x0000000109357824 */ /* 0x000fe200010e0e15 */
[----:B------:R1:W-:Y:S04]  /*49a0*/  @P4 STG.E.64 desc[UR12][R10.64], R6 ;  /* 0x000000060a004986 */ /* 0x0003e8000c101b0c */
        /* <DEDUP_REMOVED lines=10> */
[-C--:B------:R-:W-:Y:S01]  /*4a50*/  IADD3 R7, P2, RZ, -R40.reuse, RZ ;  /* 0x80000028ff077210 */ /* 0x080fe20007f5e0ff */
[----:B------:R-:W-:Y:S01]  /*4a60*/  ULDC.64 UR4, c[0x0][0x2b0] ;  /* 0x0000ac0000047ab9 */ /* 0x000fe20000000a00 */
[----:B------:R-:W-:Y:S02]  /*4a70*/  MOV R10, R40 ;  /* 0x00000028000a7202 */ /* 0x000fe40000000f00 */
[----:B------:R-:W-:Y:S01]  /*4a80*/  IADD3.X R6, RZ, ~R39, RZ, P2, !PT ;  /* 0x80000027ff067210 */ /* 0x000fe200017fe4ff */
[----:B------:R-:W-:-:S04]  /*4a90*/  IMAD.WIDE.U32 R52, R7, UR4, R52 ;  /* 0x0000000407347c25 */ /* 0x000fc8000f8e0034 */
[----:B------:R-:W-:-:S04]  /*4aa0*/  IMAD R6, R6, UR4, RZ ;  /* 0x0000000406067c24 */ /* 0x000fc8000f8e02ff */
[----:B------:R-:W-:-:S05]  /*4ab0*/  IMAD R6, R7, UR5, R6 ;  /* 0x0000000507067c24 */ /* 0x000fca000f8e0206 */
[----:B------:R-:W-:Y:S01]  /*4ac0*/  IADD3 R7, R6, R53, RZ ;  /* 0x0000003506077210 */ /* 0x000fe20007ffe0ff */
[----:B------:R-:W-:Y:S05]  /*4ad0*/  BRA `(.L_x_47) ;  /* 0x0000000000547947 */ /* 0x000fea0003800000 */
.L_x_46:
[----:B------:R-:W2:Y:S01]  /*4ae0*/  I2F.U32.RP R38, R39 ;  /* 0x0000002700267306 */ /* 0x000ea20000209000 */
[----:B-1----:R-:W-:Y:S01]  /*4af0*/  IMAD.MOV.U32 R10, RZ, RZ, RZ ;  /* 0x000000ffff0a7224 */ /* 0x002fe200078e00ff */
[----:B------:R-:W-:-:S06]  /*4b00*/  ISETP.NE.U32.AND P2, PT, R39, RZ, PT ;  /* 0x000000ff2700720c */ /* 0x000fcc0003f45070 */
[----:B--2---:R-:W1:Y:S02]  /*4b10*/  MUFU.RCP R11, R38 ;  /* 0x00000026000b7308 */ /* 0x004e640000001000 */
        /* <DEDUP_REMOVED lines=17> */
.L_x_47:
[----:B------:R-:W-:Y:S05]  /*4c30*/  BSYNC B0 ;  /* 0x0000000000007941 */ /* 0x000fea0003800000 */
.L_x_45:
        /* <DEDUP_REMOVED lines=8> */
[----:B------:R-:W-:-:S13]  /*4cc0*/  @!P0 ISETP.GE.U32.AND.EX P3, PT, R6, R7, !P5, P2 ;  /* 0x000000070600820c */ /* 0x000fda0006f66120 */
[----:B------:R-:W-:Y:S05]  /*4cd0*/  @!P3 BRA `(.L_x_48) ;  /* 0x000000000058b947 */ /* 0x000fea0003800000 */
[----:B------:R2:W-:Y:S01]  /*4ce0*/  STG.E.64 desc[UR12][R8.64], R4 ;  /* 0x0000000408007986 */ /* 0x0005e2000c101b0c */
[----:B------:R-:W-:Y:S05]  /*4cf0*/  BRA `(.L_x_48) ;  /* 0x0000000000507947 */ /* 0x000fea0003800000 */
.L_x_35:
[----:B------:R-:W-:Y:S01]  /*4d00*/  ISETP.GE.AND P6, PT, R50, UR7, PT ;  /* 0x0000000732007c0c */ /* 0x000fe2000bfc6270 */
[C---:B------:R-:W-:Y:S01]  /*4d10*/  VIADD R40, R36.reuse, 0x1 ;  /* 0x0000000124287836 */ /* 0x040fe20000000000 */
[----:B------:R-:W-:Y:S01]  /*4d20*/  ULDC.64 UR4, c[0x0][0x2b8] ;  /* 0x0000ae0000047ab9 */ /* 0x000fe20000000a00 */
[C---:B------:R-:W-:Y:S01]  /*4d30*/  VIADD R39, R36.reuse, 0x2 ;  /* 0x0000000224277836 */ /* 0x040fe20000000000 */
[----:B------:R-:W-:Y:S02]  /*4d40*/  ISETP.LT.AND P4, PT, R36, UR6, !P6 ;  /* 0x0000000624007c0c */ /* 0x000fe4000f781270 */
[----:B------:R-:W-:Y:S02]  /*4d50*/  ISETP.LT.AND P3, PT, R40, UR6, !P6 ;  /* 0x0000000628007c0c */ /* 0x000fe4000f761270 */
[----:B------:R-:W-:Y:S02]  /*4d60*/  IADD3 R40, P2, R58, UR4, RZ ;  /* 0x000000043a287c10 */ /* 0x000fe4000ff5e0ff */
[----:B------:R-:W-:-:S02]  /*4d70*/  ISETP.LT.AND P0, PT, R39, UR6, !P6 ;  /* 0x0000000627007c0c */ /* 0x000fc4000f701270 */
[----:B------:R-:W-:Y:S02]  /*4d80*/  IADD3.X R41, R59, UR5, RZ, P2, !PT ;  /* 0x000000053b297c10 */ /* 0x000fe400097fe4ff */
[----:B------:R-:W-:Y:S02]  /*4d90*/  IADD3 R44, P2, R40, UR4, RZ ;  /* 0x00000004282c7c10 */ /* 0x000fe4000ff5e0ff */
[----:B------:R-:W-:Y:S01]  /*4da0*/  ISETP.LT.AND P6, PT, R38, UR6, !P6 ;  /* 0x0000000626007c0c */ /* 0x000fe2000f7c1270 */
[----:B------:R-:W-:Y:S01]  /*4db0*/  @P4 IMAD.MOV.U32 R42, RZ, RZ, R58 ;  /* 0x000000ffff2a4224 */ /* 0x000fe200078e003a */
[----:B------:R-:W-:Y:S01]  /*4dc0*/  IADD3.X R45, R41, UR5, RZ, P2, !PT ;  /* 0x00000005292d7c10 */ /* 0x000fe200097fe4ff */
[----:B------:R-:W-:Y:S01]  /*4dd0*/  @P4 IMAD.MOV.U32 R43, RZ, RZ, R59 ;  /* 0x000000ffff2b4224 */ /* 0x000fe200078e003b */
[----:B------:R-:W-:-:S04]  /*4de0*/  IADD3 R38, P2, R44, UR4, RZ ;  /* 0x000000042c267c10 */ /* 0x000fc8000ff5e0ff */
[----:B------:R-:W-:Y:S01]  /*4df0*/  IADD3.X R39, R45, UR5, RZ, P2, !PT ;  /* 0x000000052d277c10 */ /* 0x000fe200097fe4ff */
[----:B------:R1:W-:Y:S04]  /*4e00*/  @P4 STG.E.64 desc[UR12][R42.64], R10 ;  /* 0x0000000a2a004986 */ /* 0x0003e8000c101b0c */
[----:B------:R1:W-:Y:S04]  /*4e10*/  @P3 STG.E.64 desc[UR12][R40.64], R8 ;  /* 0x0000000828003986 */ /* 0x0003e8000c101b0c */
[----:B------:R1:W-:Y:S04]  /*4e20*/  @P0 STG.E.64 desc[UR12][R44.64], R6 ;  /* 0x000000062c000986 */ /* 0x0003e8000c101b0c */
[----:B------:R1:W-:Y:S02]  /*4e30*/  @P6 STG.E.64 desc[UR12][R38.64], R4 ;  /* 0x0000000426006986 */ /* 0x0003e4000c101b0c */
.L_x_48:
[----:B------:R-:W-:Y:S05]  /*4e40*/  BSYNC B1 ;  /* 0x0000000000017941 */ /* 0x000fea0003800000 */
.L_x_34:
[----:B------:R-:W-:Y:S01]  /*4e50*/  ULDC.64 UR4, c[0x0][0x2d0] ;  /* 0x0000b40000047ab9 */ /* 0x000fe20000000a00 */
[----:B------:R-:W-:Y:S01]  /*4e60*/  BSSY B1, `(.L_x_49) ;  /* 0x00000ef000017945 */ /* 0x000fe20003800000 */
[----:B-12---:R-:W-:-:S04]  /*4e70*/  IADD3 R4, P0, R58, UR4, RZ ;  /* 0x000000043a047c10 */ /* 0x006fc8000ff1e0ff */
[----:B------:R-:W-:Y:S01]  /*4e80*/  IADD3.X R5, R59, UR5, RZ, P0, !PT ;  /* 0x000000053b057c10 */ /* 0x000fe200087fe4ff */
[----:B------:R-:W-:Y:S08]  /*4e90*/  @P1 BRA `(.L_x_50) ;  /* 0x0000000c005c1947 */ /* 0x000ff00003800000 */
        /* <DEDUP_REMOVED lines=11> */
[----:B-----5:R-:W-:Y:S05]  /*4f50*/  CALL.REL.NOINC `($__internal_0_$__cuda_sm20_div_u64) ;  /* 0x0000004000e87944 */ /* 0x020fea0003c00000 */
        /* <DEDUP_REMOVED lines=9> */
.L_x_52:
        /* <DEDUP_REMOVED lines=20> */
.L_x_53:
[----:B------:R-:W-:Y:S05]  /*5130*/  BSYNC B0 ;  /* 0x0000000000007941 */ /* 0x000fea0003800000 */
.L_x_51:
[--C-:B------:R-:W-:Y:S01]  /*5140*/  SHF.R.U64 R6, R7, 0x3, R8.reuse ;  /* 0x0000000307067819 */ /* 0x100fe20000001208 */
[----:B------:R-:W-:Y:S01]  /*5150*/  ULDC.64 UR4, c[0x0][0x210] ;  /* 0x0000840000047ab9 */ /* 0x000fe20000000a00 */
[----:B------:R-:W-:Y:S01]  /*5160*/  VIADD R7, R36, 0x8 ;  /* 0x0000000824077836 */ /* 0x000fe20000000000 */
[----:B------:R-:W-:Y:S02]  /*5170*/  ISETP.GE.AND P0, PT, R50, UR5, PT ;  /* 0x0000000532007c0c */ /* 0x000fe4000bf06270 */
[----:B------:R-:W-:Y:S02]  /*5180*/  ISETP.GE.U32.AND P2, PT, R9, R6, PT ;  /* 0x000000060900720c */ /* 0x000fe40003f46070 */
[----:B------:R-:W-:Y:S02]  /*5190*/  SHF.R.U32.HI R8, RZ, 0x3, R8 ;  /* 0x00000003ff087819 */ /* 0x000fe40000011608 */
[----:B------:R-:W-:Y:S02]  /*51a0*/  ISETP.LT.AND P3, PT, R7, UR4, !P0 ;  /* 0x0000000407007c0c */ /* 0x000fe4000c761270 */
[----:B------:R-:W-:-:S04]  /*51b0*/  SHF.R.S32.HI R9, RZ, 0x1f, R9 ;  /* 0x0000001fff097819 */ /* 0x000fc80000011409 */
[----:B------:R-:W-:-:S13]  /*51c0*/  ISETP.GE.U32.AND.EX P2, PT, R9, R8, P3, P2 ;  /* 0x000000080900720c */ /* 0x000fda0001f46120 */
[----:B------:R1:W4:Y:S01]  /*51d0*/  @P2 LDG.E.LTC128B.64 R32, desc[UR12][R24.64] ;  /* 0x0000000c18202981 */ /* 0x000322000c1e1b20 */
[----:B------:R-:W-:Y:S01]  /*51e0*/  IADD3 R8, P2, R22, R24, RZ ;  /* 0x0000001816087210 */ /* 0x000fe20007f5e0ff */
[----:B------:R-:W-:Y:S04]  /*51f0*/  BSSY B0, `(.L_x_54) ;  /* 0x000002a000007945 */ /* 0x000fe80003800000 */
[----:B------:R-:W-:Y:S01]  /*5200*/  IMAD.X R9, R23, 0x1, R25, P2 ;  /* 0x0000000117097824 */ /* 0x000fe200010e0619 */
        /* <DEDUP_REMOVED lines=20> */
.L_x_55:
        /* <DEDUP_REMOVED lines=20> */
.L_x_56:
[----:B------:R-:W-:Y:S05]  /*5490*/  BSYNC B0 ;  /* 0x0000000000007941 */ /* 0x000fea0003800000 */
.L_x_54:
[--C-:B------:R-:W-:Y:S01]  /*54a0*/  SHF.R.U64 R6, R7, 0x3, R10.reuse ;  /* 0x0000000307067819 */ /* 0x100fe2000000120a */
[----:B------:R-:W-:Y:S01]  /*54b0*/  VIADD R7, R36, 0x9 ;  /* 0x0000000924077836 */ /* 0x000fe20000000000 */
[----:B------:R-:W-:Y:S01]  /*54c0*/  ULDC UR4, c[0x0][0x210] ;  /* 0x0000840000047ab9 */ /* 0x000fe20000000800 */
[----:B------:R-:W-:Y:S02]  /*54d0*/  SHF.R.U32.HI R10, RZ, 0x3, R10 ;  /* 0x00000003ff0a7819 */ /* 0x000fe4000001160a */
[----:B------:R-:W-:Y:S02]  /*54e0*/  ISETP.GE.U32.AND P2, PT, R11, R6, PT ;  /* 0x000000060b00720c */ /* 0x000fe40003f46070 */
        /* <DEDUP_REMOVED lines=20> */
[----:B------:R-:W-:Y:S01]  /*5630*/  IMAD.WIDE.U32 R24, R34, R9, R10 ;  /* 0x0000000922187225 */ /* 0x000fe200078e000a */
[----:B------:R-:W-:-:S03]  /*5640*/  MOV R11, R40 ;  /* 0x00000028000b7202 */ /* 0x000fc60000000f00 */
[----:B------:R-:W-:-:S04]  /*5650*/  IMAD R8, R39, R34, RZ ;  /* 0x0000002227087224 */ /* 0x000fc800078e02ff */
[----:B------:R-:W-:Y:S01]  /*5660*/  IMAD R8, R0, R9, R8 ;  /* 0x0000000900087224 */ /* 0x000fe200078e0208 */
[----:B------:R-:W-:-:S04]  /*5670*/  MOV R9, R24 ;  /* 0x0000001800097202 */ /* 0x000fc80000000f00 */
[----:B------:R-:W-:Y:S01]  /*5680*/  IADD3 R8, R8, R25, RZ ;  /* 0x0000001908087210 */ /* 0x000fe20007ffe0ff */
[----:B------:R-:W-:Y:S05]  /*5690*/  BRA `(.L_x_59) ;  /* 0x0000000000547947 */ /* 0x000fea0003800000 */
.L_x_58:
        /* <DEDUP_REMOVED lines=8> */
[----:B------:R-:W-:-:S04]  /*5720*/  IMAD.HI.U32 R11, R39, R8, R38 ;  /* 0x00000008270b7227 */ /* 0x000fc800078e0026 */
[----:B------:R-:W-:Y:S02]  /*5730*/  IMAD.MOV.U32 R8, RZ, RZ, RZ ;  /* 0x000000ffff087224 */ /* 0x000fe400078e00ff */
        /* <DEDUP_REMOVED lines=11> */
.L_x_59:
[----:B------:R-:W-:Y:S05]  /*57f0*/  BSYNC B0 ;  /* 0x0000000000007941 */ /* 0x000fea0003800000 */
.L_x_57:
        /* <DEDUP_REMOVED lines=32> */
.L_x_61:
        /* <DEDUP_REMOVED lines=21> */
.L_x_62:
[----:B------:R-:W-:Y:S05]  /*5b50*/  BSYNC B0 ;  /* 0x0000000000007941 */ /* 0x000fea0003800000 */
.L_x_60:
        /* <DEDUP_REMOVED lines=8> */
[----:B------:R-:W-:Y:S05]  /*5be0*/  @!P2 BRA `(.L_x_63) ;  /* 0x000000000058a947 */ /* 0x000fea0003800000 */
[----:B------:R1:W4:Y:S01]  /*5bf0*/  LDG.E.LTC128B.64 R26, desc[UR12][R22.64] ;  /* 0x0000000c161a7981 */ /* 0x000322000c1e1b20 */
[----:B------:R-:W-:Y:S05]  /*5c00*/  BRA `(.L_x_63) ;  /* 0x0000000000507947 */ /* 0x000fea0003800000 */
.L_x_50:
[----:B------:R-:W-:Y:S01]  /*5c10*/  ULDC UR4, c[0x0][0x214] ;  /* 0x0000850000047ab9 */ /* 0x000fe20000000800 */
[----:B------:R-:W-:Y:S01]  /*5c20*/  VIADD R2, R36, 0x8 ;  /* 0x0000000824027836 */ /* 0x000fe20000000000 */
[----:B------:R-:W-:Y:S01]  /*5c30*/  ISETP.GE.AND P4, PT, R50, UR4, PT ;  /* 0x0000000432007c0c */ /* 0x000fe2000bf86270 */
[----:B------:R-:W-:Y:S01]  /*5c40*/  VIADD R0, R36, 0x9 ;  /* 0x0000000924007836 */ /* 0x000fe20000000000 */
[----:B------:R-:W-:Y:S02]  /*5c50*/  IADD3 R6, P6, R22, R24, RZ ;  /* 0x0000001816067210 */ /* 0x000fe40007fde0ff */
[----:B------:R-:W-:Y:S01]  /*5c60*/  ISETP.LT.AND P3, PT, R2, UR6, !P4 ;  /* 0x0000000602007c0c */ /* 0x000fe2000e761270 */
[----:B------:R-:W-:Y:S01]  /*5c70*/  VIADD R2, R36, 0xa ;  /* 0x0000000a24027836 */ /* 0x000fe20000000000 */
[----:B------:R-:W-:Y:S01]  /*5c80*/  IADD3 R8, P0, R22, R6, RZ ;  /* 0x0000000616087210 */ /* 0x000fe20007f1e0ff */
[C---:B------:R-:W-:Y:S01]  /*5c90*/  IMAD.X R7, R23.reuse, 0x1, R25, P6 ;  /* 0x0000000117077824 */ /* 0x040fe200030e0619 */
[----:B------:R-:W-:Y:S01]  /*5ca0*/  ISETP.LT.AND P2, PT, R0, UR6, !P4 ;  /* 0x0000000600007c0c */ /* 0x000fe2000e741270 */
[----:B------:R-:W-:Y:S01]  /*5cb0*/  VIADD R0, R36, 0xb ;  /* 0x0000000b24007836 */ /* 0x000fe20000000000 */
[----:B------:R-:W-:Y:S01]  /*5cc0*/  IADD3 R22, P6, R22, R8, RZ ;  /* 0x0000000816167210 */ /* 0x000fe20007fde0ff */
[----:B------:R-:W-:Y:S01]  /*5cd0*/  IMAD.X R9, R23, 0x1, R7, P0 ;  /* 0x0000000117097824 */ /* 0x000fe200000e0607 */
[----:B------:R-:W-:-:S02]  /*5ce0*/  ISETP.LT.AND P0, PT, R2, UR6, !P4 ;  /* 0x0000000602007c0c */ /* 0x000fc4000e701270 */
[----:B------:R-:W-:Y:S01]  /*5cf0*/  ISETP.LT.AND P4, PT, R0, UR6, !P4 ;  /* 0x0000000600007c0c */ /* 0x000fe2000e781270 */
[----:B------:R-:W-:Y:S02]  /*5d00*/  IMAD.X R23, R23, 0x1, R9, P6 ;  /* 0x0000000117177824 */ /* 0x000fe400030e0609 */
[----:B------:R2:W4:Y:S04]  /*5d10*/  @P3 LDG.E.LTC128B.64 R32, desc[UR12][R24.64] ;  /* 0x0000000c18203981 */ /* 0x000528000c1e1b20 */
[----:B------:R2:W4:Y:S04]  /*5d20*/  @P2 LDG.E.LTC128B.64 R30, desc[UR12][R6.64] ;  /* 0x0000000c061e2981 */ /* 0x000528000c1e1b20 */
[----:B------:R2:W4:Y:S04]  /*5d30*/  @P0 LDG.E.LTC128B.64 R28, desc[UR12][R8.64] ;  /* 0x0000000c081c0981 */ /* 0x000528000c1e1b20 */
[----:B------:R2:W4:Y:S02]  /*5d40*/  @P4 LDG.E.LTC128B.64 R26, desc[UR12][R22.64] ;  /* 0x0000000c161a4981 */ /* 0x000524000c1e1b20 */
.L_x_63:
[----:B------:R-:W-:Y:S05]  /*5d50*/  BSYNC B1 ;  /* 0x0000000000017941 */ /* 0x000fea0003800000 */
.L_x_49:
[----:B------:R-:W-:Y:S06]  /*5d60*/  BAR.SYNC.DEFER_BLOCKING 0x0 ;  /* 0x0000000000007b1d */ /* 0x000fec0000010000 */
[----:B-----5:R-:W-:Y:S04]  /*5d70*/  STS.128 [R37], R16 ;  /* 0x0000001025007388 */ /* 0x020fe80000000c00 */
        /* <DEDUP_REMOVED lines=15> */
[----:B------:R-:W-:Y:S01]  /*5e70*/  IADD3 R10, P0, -R20, R4, RZ ;  /* 0x00000004140a7210 */ /* 0x000fe20007f1e1ff */
[----:B------:R-:W-:Y:S01]  /*5e80*/  ULDC UR4, c[0x0][0x2b4] ;  /* 0x0000ad0000047ab9 */ /* 0x000fe20000000800 */
[----:B------:R-:W-:Y:S01]  /*5e90*/  BSSY B0, `(.L_x_65) ;  /* 0x000002f000007945 */ /* 0x000fe20003800000 */
[----:B------:R-:W-:Y:S02]  /*5ea0*/  IMAD.U32 R17, RZ, RZ, UR4 ;  /* 0x00000004ff117e24 */ /* 0x000fe4000f8e00ff */
        /* <DEDUP_REMOVED lines=10> */
[----:B------:R-:W-:Y:S05]  /*5f50*/  CALL.REL.NOINC `($__internal_0_$__cuda_sm20_div_u64) ;  /* 0x0000003000e87944 */ /* 0x000fea0003c00000 */
[----:B------:R-:W-:Y:S01]  /*5f60*/  IADD3 R0, P0, RZ, -R40, RZ ;  /* 0x80000028ff007210 */ /* 0x000fe20007f1e0ff */
[----:B------:R-:W-:Y:S02]  /*5f70*/  ULDC.64 UR4, c[0x0][0x2b0] ;  /* 0x0000ac0000047ab9 */ /* 0x000fe40000000a00 */
[----:B------:R-:W-:Y:S02]  /*5f80*/  MOV R15, UR4 ;  /* 0x00000004000f7c02 */ /* 0x000fe40008000f00 */
[----:B------:R-:W-:Y:S02]  /*5f90*/  IADD3.X R12, RZ, ~R39, RZ, P0, !PT ;  /* 0x80000027ff0c7210 */ /* 0x000fe400007fe4ff */
[----:B------:R-:W-:Y:S01]  /*5fa0*/  MOV R17, UR5 ;  /* 0x0000000500117c02 */ /* 0x000fe20008000f00 */
[----:B------:R-:W-:-:S04]  /*5fb0*/  IMAD.WIDE.U32 R10, R0, R15, R10 ;  /* 0x0000000f000a7225 */ /* 0x000fc800078e000a */
[----:B------:R-:W-:-:S04]  /*5fc0*/  IMAD R12, R12, R15, RZ ;  /* 0x0000000f0c0c7224 */ /* 0x000fc800078e02ff */
[----:B------:R-:W-:Y:S01]  /*5fd0*/  IMAD R0, R0, R17, R12 ;  /* 0x0000001100007224 */ /* 0x000fe200078e020c */
[----:B------:R-:W-:-:S04]  /*5fe0*/  MOV R12, R40 ;  /* 0x00000028000c7202 */ /* 0x000fc80000000f00 */
[----:B------:R-:W-:Y:S01]  /*5ff0*/  IADD3 R11, R0, R11, RZ ;  /* 0x0000000b000b7210 */ /* 0x000fe20007ffe0ff */
[----:B------:R-:W-:Y:S05]  /*6000*/  BRA `(.L_x_67) ;  /* 0x00000000005c7947 */ /* 0x000fea0003800000 */
.L_x_66:
        /* <DEDUP_REMOVED lines=8> */
[----:B-1----:R-:W-:-:S05]  /*6090*/  IMAD R11, R13, R15, RZ ;  /* 0x0000000f0d0b7224 */ /* 0x002fca00078e02ff */
[----:B------:R-:W-:-:S05]  /*60a0*/  IADD3 R11, -R11, RZ, RZ ;  /* 0x000000ff0b0b7210 */ /* 0x000fca0007ffe1ff */
[----:B------:R-:W-:-:S06]  /*60b0*/  IMAD.HI.U32 R11, R13, R11, R12 ;  /* 0x0000000b0d0b7227 */ /* 0x000fcc00078e000c */
[----:B------:R-:W-:Y:S01]  /*60c0*/  IMAD.HI.U32 R12, R11, R10, RZ ;  /* 0x0000000a0b0c7227 */ /* 0x000fe200078e00ff */
[----:B------:R-:W-:-:S04]  /*60d0*/  MOV R11, RZ ;  /* 0x000000ff000b7202 */ /* 0x000fc80000000f00 */
        /* <DEDUP_REMOVED lines=10> */
.L_x_67:
[----:B------:R-:W-:Y:S05]  /*6180*/  BSYNC B0 ;  /* 0x0000000000007941 */ /* 0x000fea0003800000 */
.L_x_65:
[----:B------:R-:W-:Y:S01]  /*6190*/  ULDC.64 UR4, c[0x0][0x210] ;  /* 0x0000840000047ab9 */ /* 0x000fe20000000a00 */
[----:B------:R-:W-:Y:S01]  /*61a0*/  VIADD R0, R36, 0x8 ;  /* 0x0000000824007836 */ /* 0x000fe20000000000 */
[----:B------:R-:W-:Y:S01]  /*61b0*/  ISETP.GE.AND P0, PT, R50, UR5, PT ;  /* 0x0000000532007c0c */ /* 0x000fe2000bf06270 */
[----:B------:R-:W-:Y:S01]  /*61c0*/  BSSY B0, `(.L_x_68) ;  /* 0x0000037000007945 */ /* 0x000fe20003800000 */
[----:B------:R-:W-:Y:S02]  /*61d0*/  PLOP3.LUT P2, PT, PT, PT, PT, 0x8, 0x0 ;  /* 0x000000000000781c */ /* 0x000fe40003f4e170 */
        /* <DEDUP_REMOVED lines=21> */
[----:B-1----:R-:W-:Y:S05]  /*6330*/  CALL.REL.NOINC `($__internal_0_$__cuda_sm20_div_u64) ;  /* 0x0000002c00f07944 */ /* 0x002fea0003c00000 */
[-C--:B------:R-:W-:Y:S01]  /*6340*/  IADD3 R0, P1, RZ, -R40.reuse, RZ ;  /* 0x80000028ff007210 */ /* 0x080fe20007f3e0ff */
[----:B------:R-:W-:Y:S01]  /*6350*/  ULDC.64 UR4, c[0x0][0x2b0] ;  /* 0x0000ac0000047ab9 */ /* 0x000fe20000000a00 */
[----:B------:R-:W-:Y:S02]  /*6360*/  MOV R3, R40 ;  /* 0x0000002800037202 */ /* 0x000fe40000000f00 */
[----:B------:R-:W-:Y:S02]  /*6370*/  IADD3.X R2, RZ, ~R39, RZ, P1, !PT ;  /* 0x80000027ff027210 */ /* 0x000fe40000ffe4ff */
[----:B------:R-:W-:Y:S02]  /*6380*/  MOV R15, UR4 ;  /* 0x00000004000f7c02 */ /* 0x000fe40008000f00 */
[----:B------:R-:W-:-:S03]  /*6390*/  MOV R17, UR5 ;  /* 0x0000000500117c02 */ /* 0x000fc60008000f00 */
[-C--:B------:R-:W-:Y:S02]  /*63a0*/  IMAD R2, R2, R15.reuse, RZ ;  /* 0x0000000f02027224 */ /* 0x080fe400078e02ff */
[----:B------:R-:W-:-:S04]  /*63b0*/  IMAD.WIDE.U32 R12, R0, R15, R12 ;  /* 0x0000000f000c7225 */ /* 0x000fc800078e000c */
[----:B------:R-:W-:-:S05]  /*63c0*/  IMAD R2, R0, R17, R2 ;  /* 0x0000001100027224 */ /* 0x000fca00078e0202 */
[----:B------:R-:W-:Y:S01]  /*63d0*/  IADD3 R2, R2, R13, RZ ;  /* 0x0000000d02027210 */ /* 0x000fe20007ffe0ff */
[----:B------:R-:W-:Y:S05]  /*63e0*/  BRA `(.L_x_70) ;  /* 0x0000000000507947 */ /* 0x000fea0003800000 */
.L_x_69:
[----:B-1----:R-:W1:Y:S01]  /*63f0*/  I2F.U32.RP R4, R15 ;  /* 0x0000000f00047306 */ /* 0x002e620000209000 */
        /* <DEDUP_REMOVED lines=19> */
.L_x_70:
[----:B------:R-:W-:Y:S05]  /*6530*/  BSYNC B0 ;  /* 0x0000000000007941 */ /* 0x000fea0003800000 */
.L_x_68:
        /* <DEDUP_REMOVED lines=37> */
.L_x_72:
        /* <DEDUP_REMOVED lines=21> */
.L_x_73:
[----:B------:R-:W-:Y:S05]  /*68e0*/  BSYNC B0 ;  /* 0x0000000000007941 */ /* 0x000fea0003800000 */
.L_x_71:
        /* <DEDUP_REMOVED lines=27> */
[----:B------:R-:W-:-:S03]  /*6aa0*/  ULDC.64 UR4, c[0x0][0x2b0] ;  /* 0x0000ac0000047ab9 */ /* 0x000fc60000000a00 */
[----:B------:R-:W-:Y:S01]  /*6ab0*/  IADD3.X R0, RZ, ~R39, RZ, P1, !PT ;  /* 0x80000027ff007210 */ /* 0x000fe20000ffe4ff */
[----:B------:R-:W-:-:S04]  /*6ac0*/  IMAD.WIDE.U32 R20, R3, UR4, R20 ;  /* 0x0000000403147c25 */ /* 0x000fc8000f8e0014 */
[----:B------:R-:W-:Y:S01]  /*6ad0*/  IMAD R0, R0, UR4, RZ ;  /* 0x0000000400007c24 */ /* 0x000fe2000f8e02ff */
[----:B------:R-:W-:-:S03]  /*6ae0*/  MOV R15, R20 ;  /* 0x00000014000f7202 */ /* 0x000fc60000000f00 */
[----:B------:R-:W-:Y:S01]  /*6af0*/  IMAD R0, R3, UR5, R0 ;  /* 0x0000000503007c24 */ /* 0x000fe2000f8e0200 */
[----:B------:R-:W-:-:S04]  /*6b00*/  MOV R3, R40 ;  /* 0x0000002800037202 */ /* 0x000fc80000000f00 */
[----:B------:R-:W-:Y:S01]  /*6b10*/  IADD3 R2, R0, R21, RZ ;  /* 0x0000001500027210 */ /* 0x000fe20007ffe0ff */
[----:B------:R-:W-:Y:S05]  /*6b20*/  BRA `(.L_x_76) ;  /* 0x0000000000507947 */ /* 0x000fea0003800000 */
.L_x_75:
        /* <DEDUP_REMOVED lines=20> */
.L_x_76:
[----:B------:R-:W-:Y:S05]  /*6c70*/  BSYNC B0 ;  /* 0x0000000000007941 */ /* 0x000fea0003800000 */
.L_x_74:
        /* <DEDUP_REMOVED lines=12> */
.L_x_64:
[----:B------:R-:W-:Y:S01]  /*6d40*/  ULDC UR4, c[0x0][0x214] ;  /* 0x0000850000047ab9 */ /* 0x000fe20000000800 */
[----:B------:R-:W-:Y:S01]  /*6d50*/  VIADD R0, R36, 0x8 ;  /* 0x0000000824007836 */ /* 0x000fe20000000000 */
[----:B------:R-:W-:Y:S01]  /*6d60*/  ISETP.GE.AND P0, PT, R50, UR4, PT ;  /* 0x0000000432007c0c */ /* 0x000fe2000bf06270 */
[C---:B------:R-:W-:Y:S01]  /*6d70*/  VIADD R10, R36.reuse, 0x9 ;  /* 0x00000009240a7836 */ /* 0x040fe20000000000 */
[----:B------:R-:W-:Y:S01]  /*6d80*/  ULDC.64 UR4, c[0x0][0x2b8] ;  /* 0x0000ae0000047ab9 */ /* 0x000fe20000000a00 */
[----:B------:R-:W-:Y:S01]  /*6d90*/  VIADD R36, R36, 0xa ;  /* 0x0000000a24247836 */ /* 0x000fe20000000000 */
[----:B------:R-:W-:Y:S02]  /*6da0*/  ISETP.LT.AND P3, PT, R0, UR6, !P0 ;  /* 0x0000000600007c0c */ /* 0x000fe4000c761270 */
[----:B------:R-:W-:Y:S02]  /*6db0*/  ISETP.LT.AND P2, PT, R10, UR6, !P0 ;  /* 0x000000060a007c0c */ /* 0x000fe4000c741270 */
[----:B------:R-:W-:-:S02]  /*6dc0*/  IADD3 R10, P1, R4, UR4, RZ ;  /* 0x00000004040a7c10 */ /* 0x000fc4000ff3e0ff */
[----:B------:R-:W-:Y:S02]  /*6dd0*/  ISETP.LT.AND P0, PT, R36, UR6, !P0 ;  /* 0x0000000624007c0c */ /* 0x000fe4000c701270 */
[----:B------:R-:W-:Y:S02]  /*6de0*/  IADD3.X R11, R5, UR5, RZ, P1, !PT ;  /* 0x00000005050b7c10 */ /* 0x000fe40008ffe4ff */
[----:B------:R-:W-:-:S03]  /*6df0*/  IADD3 R12, P1, R10, UR4, RZ ;  /* 0x000000040a0c7c10 */ /* 0x000fc6000ff3e0ff */
[----:B------:R3:W-:Y:S01]  /*6e00*/  @P3 STG.E.64 desc[UR12][R4.64], R2 ;  /* 0x0000000204003986 */ /* 0x0007e2000c101b0c */
[----:B------:R-:W-:-:S03]  /*6e10*/  IADD3.X R13, R11, UR5, RZ, P1, !PT ;  /* 0x000000050b0d7c10 */ /* 0x000fc60008ffe4ff */
[----:B------:R3:W-:Y:S04]  /*6e20*/  @P2 STG.E.64 desc[UR12][R10.64], R6 ;  /* 0x000000060a002986 */ /* 0x0007e8000c101b0c */
[----:B------:R3:W-:Y:S01]  /*6e30*/  @P0 STG.E.64 desc[UR12][R12.64], R8 ;  /* 0x000000080c000986 */ /* 0x0007e2000c101b0c */
[----:B------:R-:W-:-:S04]  /*6e40*/  IADD3 R14, P0, R12, UR4, RZ ;  /* 0x000000040c0e7c10 */ /* 0x000fc8000ff1e0ff */
[----:B------:R-:W-:Y:S01]  /*6e50*/  IADD3.X R15, R13, UR5, RZ, P0, !PT ;  /* 0x000000050d0f7c10 */ /* 0x000fe200087fe4ff */
[----:B------:R-:W-:Y:S08]  /*6e60*/  @!P4 BRA `(.L_x_77) ;  /* 0x000000200098c947 */ /* 0x000ff00003800000 */
[----:B------:R1:W-:Y:S01]  /*6e70*/  STG.E.64 desc[UR12][R14.64], R54 ;  /* 0x000000360e007986 */ /* 0x0003e2000c101b0c */
[----:B------:R-:W-:Y:S05]  /*6e80*/  BRA `(.L_x_77) ;  /* 0x0000002000907947 */ /* 0x000fea0003800000 */
.L_x_18:
[----:B------:R-:W-:Y:S01]  /*6e90*/  BAR.SYNC.DEFER_BLOCKING 0x0 ;  /* 0x0000000000007b1d */ /* 0x000fe20000010000 */
[----:B------:R-:W-:-:S05]  /*6ea0*/  ISETP.LE.AND P1, PT, R49, UR7, PT ;  /* 0x0000000731007c0c */ /* 0x000fca000bf23270 */
[----:B------:R-:W-:Y:S01]  /*6eb0*/  BSSY B1, `(.L_x_78) ;  /* 0x0000110000017945 */ /* 0x000fe20003800000 */
[----:B------:R-:W-:-:S04]  /*6ec0*/  DEPBAR.LE SB5, 0x2 ;  /* 0x0000d0800000791a */ /* 0x000fc80000000000 */
[----:B------:R-:W-:Y:S04]  /*6ed0*/  STS.128 [R37], R4 ;  /* 0x0000000425007388 */ /* 0x000fe80000000c00 */
[----:B------:R-:W-:Y:S01]  /*6ee0*/  STS.128 [R37+0x40], R8 ;  /* 0x0000400825007388 */ /* 0x000fe20000000c00 */
[----:B------:R-:W-:Y:S06]  /*6ef0*/  BAR.SYNC.DEFER_BLOCKING 0x0 ;  /* 0x0000000000007b1d */ /* 0x000fec0000010000 */
[----:B------:R-:W4:Y:S04]  /*6f00*/  LDS.64 R26, [R35+UR8] ;  /* 0x00000008231a7984 */ /* 0x000f280008000a00 */
[----:B-1----:R-:W1:Y:S04]  /*6f10*/  LDS.64 R24, [R35+UR8+0x120] ;  /* 0x0001200823187984 */ /* 0x002e680008000a00 */
[----:B---3--:R-:W3:Y:S04]  /*6f20*/  LDS.64 R22, [R35+UR8+0x240] ;  /* 0x0002400823167984 */ /* 0x008ee80008000a00 */
[----:B------:R-:W2:Y:S01]  /*6f30*/  LDS.64 R2, [R35+UR8+0x360] ;  /* 0x0003600823027984 */ /* 0x000ea20008000a00 */
[----:B----4-:R-:W-:-:S02]  /*6f40*/  DMUL R26, R26, R56 ;  /* 0x000000381a1a7228 */ /* 0x010fc40000000000 */
[-C--:B-1----:R-:W-:Y:S02]  /*6f50*/  DMUL R24, R24, R56.reuse ;  /* 0x0000003818187228 */ /* 0x082fe40000000000 */
[-C--:B---3--:R-:W-:Y:S02]  /*6f60*/  DMUL R22, R22, R56.reuse ;  /* 0x0000003816167228 */ /* 0x088fe40000000000 */
[----:B--2---:R-:W-:Y:S01]  /*6f70*/  DMUL R2, R2, R56 ;  /* 0x0000003802027228 */ /* 0x004fe20000000000 */
        /* <DEDUP_REMOVED lines=19> */
[----:B------:R-:W-:Y:S01]  /*70b0*/  MOV R29, UR5 ;  /* 0x00000005001d7c02 */ /* 0x000fe20008000f00 */
[----:B------:R-:W-:-:S04]  /*70c0*/  IMAD.WIDE.U32 R62, R0, R11, R62 ;  /* 0x0000000b003e7225 */ /* 0x000fc800078e003e */
[----:B------:R-:W-:-:S04]  /*70d0*/  IMAD R4, R4, R11, RZ ;  /* 0x0000000b04047224 */ /* 0x000fc800078e02ff */
[----:B------:R-:W-:Y:S01]  /*70e0*/  IMAD R0, R0, R29, R4 ;  /* 0x0000001d00007224 */ /* 0x000fe200078e0204 */
[----:B------:R-:W-:-:S03]  /*70f0*/  MOV R4, R40 ;  /* 0x0000002800047202 */ /* 0x000fc60000000f00 */
[----:B------:R-:W-:Y:S01]  /*7100*/  IMAD.IADD R5, R63, 0x1, R0 ;  /* 0x000000013f057824 */ /* 0x000fe200078e0200 */
[----:B------:R-:W-:Y:S05]  /*7110*/  BRA `(.L_x_82) ;  /* 0x00000000005c7947 */ /* 0x000fea0003800000 */
.L_x_81:
        /* <DEDUP_REMOVED lines=23> */
.L_x_82:
[----:B------:R-:W-:Y:S05]  /*7290*/  BSYNC B0 ;  /* 0x0000000000007941 */ /* 0x000fea0003800000 */
.L_x_80:
        /* <DEDUP_REMOVED lines=14> */
[----:B------:R-:W-:Y:S02]  /*7380*/  @P4 IMAD.MOV.U32 R8, RZ, RZ, R58 ;  /* 0x000000ffff084224 */ /* 0x000fe400078e003a */
[----:B------:R-:W-:Y:S02]  /*7390*/  @P4 IMAD.MOV.U32 R9, RZ, RZ, R59 ;  /* 0x000000ffff094224 */ /* 0x000fe400078e003b */
[----:B------:R-:W-:-:S03]  /*73a0*/  IMAD.X R7, R5, 0x1, ~R21, P2 ;  /* 0x0000000105077824 */ /* 0x000fc600010e0e15 */
[----:B------:R1:W-:Y:S02]  /*73b0*/  @P4 STG.E.64 desc[UR12][R8.64], R26 ;  /* 0x0000001a08004986 */ /* 0x0003e4000c101b0c */
        /* <DEDUP_REMOVED lines=21> */
.L_x_84:
        /* <DEDUP_REMOVED lines=21> */
.L_x_85:
[----:B------:R-:W-:Y:S05]  /*7660*/  BSYNC B0 ;  /* 0x0000000000007941 */ /* 0x000fea0003800000 */
.L_x_83:
        /* <DEDUP_REMOVED lines=37> */
.L_x_87:
        /* <DEDUP_REMOVED lines=20> */
.L_x_88:
[----:B------:R-:W-:Y:S05]  /*7a00*/  BSYNC B0 ;  /* 0x0000000000007941 */ /* 0x000fea0003800000 */
.L_x_86:
        /* <DEDUP_REMOVED lines=27> */
[----:B------:R-:W-:-:S03]  /*7bc0*/  ULDC.64 UR4, c[0x0][0x2b0] ;  /* 0x0000ac0000047ab9 */ /* 0x000fc60000000a00 */
[----:B------:R-:W-:Y:S01]  /*7bd0*/  IADD3.X R0, RZ, ~R39, RZ, P2, !PT ;  /* 0x80000027ff007210 */ /* 0x000fe200017fe4ff */
[----:B------:R-:W-:-:S04]  /*7be0*/  IMAD.WIDE.U32 R8, R7, UR4, R8 ;  /* 0x0000000407087c25 */ /* 0x000fc8000f8e0008 */
[----:B------:R-:W-:-:S04]  /*7bf0*/  IMAD R0, R0, UR4, RZ ;  /* 0x0000000400007c24 */ /* 0x000fc8000f8e02ff */
[----:B------:R-:W-:Y:S01]  /*7c00*/  IMAD R0, R7, UR5, R0 ;  /* 0x0000000507007c24 */ /* 0x000fe2000f8e0200 */
[----:B------:R-:W-:-:S04]  /*7c10*/  MOV R7, R40 ;  /* 0x0000002800077202 */ /* 0x000fc80000000f00 */
[----:B------:R-:W-:Y:S01]  /*7c20*/  IADD3 R6, R0, R9, RZ ;  /* 0x0000000900067210 */ /* 0x000fe20007ffe0ff */
[----:B------:R-:W-:Y:S05]  /*7c30*/  BRA `(.L_x_91) ;  /* 0x0000000000507947 */ /* 0x000fea0003800000 */
.L_x_90:
        /* <DEDUP_REMOVED lines=20> */
.L_x_91:
[----:B------:R-:W-:Y:S05]  /*7d80*/  BSYNC B0 ;  /* 0x0000000000007941 */ /* 0x000fea0003800000 */
.L_x_89:
        /* <DEDUP_REMOVED lines=12> */
.L_x_79:
[----:B------:R-:W-:Y:S01]  /*7e50*/  ULDC.64 UR6, c[0x0][0x210] ;  /* 0x0000840000067ab9 */ /* 0x000fe20000000a00 */
[----:B------:R-:W-:Y:S01]  /*7e60*/  VIADD R0, R36, 0x1 ;  /* 0x0000000124007836 */ /* 0x000fe20000000000 */
[----:B------:R-:W-:Y:S01]  /*7e70*/  ISETP.GE.AND P0, PT, R50, UR7, PT ;  /* 0x0000000732007c0c */ /* 0x000fe2000bf06270 */
[----:B------:R-:W-:Y:S01]  /*7e80*/  ULDC.64 UR4, c[0x0][0x2b8] ;  /* 0x0000ae0000047ab9 */ /* 0x000fe20000000a00 */
[----:B------:R-:W-:Y:S01]  /*7e90*/  VIADD R4, R36, 0x2 ;  /* 0x0000000224047836 */ /* 0x000fe20000000000 */
[----:B------:R-:W-:Y:S02]  /*7ea0*/  IADD3 R6, P2, R58, UR4, RZ ;  /* 0x000000043a067c10 */ /* 0x000fe4000ff5e0ff */
[----:B------:R-:W-:Y:S02]  /*7eb0*/  ISETP.LT.AND P4, PT, R36, UR6, !P0 ;  /* 0x0000000624007c0c */ /* 0x000fe4000c781270 */
[----:B------:R-:W-:Y:S01]  /*7ec0*/  ISETP.LT.AND P3, PT, R0, UR6, !P0 ;  /* 0x0000000600007c0c */ /* 0x000fe2000c761270 */
[----:B------:R-:W-:Y:S01]  /*7ed0*/  VIADD R0, R36, 0x3 ;  /* 0x0000000324007836 */ /* 0x000fe20000000000 */
[----:B------:R-:W-:-:S02]  /*7ee0*/  IADD3.X R7, R59, UR5, RZ, P2, !PT ;  /* 0x000000053b077c10 */ /* 0x000fc400097fe4ff */
[----:B------:R-:W-:Y:S02]  /*7ef0*/  IADD3 R8, P6, R6, UR4, RZ ;  /* 0x0000000406087c10 */ /* 0x000fe4000ffde0ff */
[----:B------:R-:W-:Y:S02]  /*7f00*/  ISETP.LT.AND P2, PT, R4, UR6, !P0 ;  /* 0x0000000604007c0c */ /* 0x000fe4000c741270 */
[----:B------:R-:W-:Y:S02]  /*7f10*/  ISETP.LT.AND P0, PT, R0, UR6, !P0 ;  /* 0x0000000600007c0c */ /* 0x000fe4000c701270 */
[----:B------:R-:W-:Y:S01]  /*7f20*/  IADD3.X R9, R7, UR5, RZ, P6, !PT ;  /* 0x0000000507097c10 */ /* 0x000fe2000b7fe4ff */
[----:B------:R-:W-:Y:S01]  /*7f30*/  @P4 IMAD.MOV.U32 R10, RZ, RZ, R58 ;  /* 0x000000ffff0a4224 */ /* 0x000fe200078e003a */
[----:B------:R-:W-:Y:S01]  /*7f40*/  IADD3 R4, P6, R8, UR4, RZ ;  /* 0x0000000408047c10 */ /* 0x000fe2000ffde0ff */
[----:B------:R-:W-:-:S03]  /*7f50*/  @P4 IMAD.MOV.U32 R11, RZ, RZ, R59 ;  /* 0x000000ffff0b4224 */ /* 0x000fc600078e003b */
[----:B------:R-:W-:Y:S02]  /*7f60*/  IADD3.X R5, R9, UR5, RZ, P6, !PT ;  /* 0x0000000509057c10 */ /* 0x000fe4000b7fe4ff */
[----:B------:R1:W-:Y:S04]  /*7f70*/  @P4 STG.E.64 desc[UR12][R10.64], R26 ;  /* 0x0000001a0a004986 */ /* 0x0003e8000c101b0c */
[----:B------:R1:W-:Y:S04]  /*7f80*/  @P3 STG.E.64 desc[UR12][R6.64], R24 ;  /* 0x0000001806003986 */ /* 0x0003e8000c101b0c */
[----:B------:R1:W-:Y:S04]  /*7f90*/  @P2 STG.E.64 desc[UR12][R8.64], R22 ;  /* 0x0000001608002986 */ /* 0x0003e8000c101b0c */
[----:B------:R1:W-:Y:S02]  /*7fa0*/  @P0 STG.E.64 desc[UR12][R4.64], R2 ;  /* 0x0000000204000986 */ /* 0x0003e4000c101b0c */
.L_x_92:
[----:B------:R-:W-:Y:S05]  /*7fb0*/  BSYNC B1 ;  /* 0x0000000000017941 */ /* 0x000fea0003800000 */
.L_x_78:
[----:B------:R-:W-:Y:S01]  /*7fc0*/  BAR.SYNC.DEFER_BLOCKING 0x0 ;  /* 0x0000000000007b1d */ /* 0x000fe20000010000 */
[----:B------:R-:W-:-:S05]  /*7fd0*/  VIADD R0, R36, 0x8 ;  /* 0x0000000824007836 */ /* 0x000fca0000000000 */
[----:B------:R-:W-:Y:S02]  /*7fe0*/  ULDC.64 UR4, c[0x0][0x2d0] ;  /* 0x0000b40000047ab9 */ /* 0x000fe40000000a00 */
[----:B-1----:R-:W-:-:S04]  /*7ff0*/  IADD3 R8, P0, R58, UR4, RZ ;  /* 0x000000043a087c10 */ /* 0x002fc8000ff1e0ff */
[----:B------:R-:W-:Y:S01]  /*8000*/  IADD3.X R9, R59, UR5, RZ, P0, !PT ;  /* 0x000000053b097c10 */ /* 0x000fe200087fe4ff */
[----:B-----5:R-:W-:Y:S04]  /*8010*/  STS.128 [R37], R16 ;  /* 0x0000001025007388 */ /* 0x020fe80000000c00 */
[----:B------:R-:W-:Y:S01]  /*8020*/  STS.128 [R37+0x40], R12 ;  /* 0x0000400c25007388 */ /* 0x000fe20000000c00 */
[----:B------:R-:W-:Y:S06]  /*8030*/  BAR.SYNC.DEFER_BLOCKING 0x0 ;  /* 0x0000000000007b1d */ /* 0x000fec0000010000 */
[----:B------:R-:W1:Y:S04]  /*8040*/  LDS.64 R6, [R35+UR8] ;  /* 0x0000000823067984 */ /* 0x000e680008000a00 */
[----:B--2---:R-:W2:Y:S04]  /*8050*/  LDS.64 R4, [R35+UR8+0x120] ;  /* 0x0001200823047984 */ /* 0x004ea80008000a00 */
[----:B------:R-:W3:Y:S04]  /*8060*/  LDS.64 R2, [R35+UR8+0x240] ;  /* 0x0002400823027984 */ /* 0x000ee80008000a00 */
[----:B------:R-:W4:Y:S01]  /*8070*/  LDS.64 R10, [R35+UR8+0x360] ;  /* 0x00036008230a7984 */ /* 0x000f220008000a00 */
[----:B-1----:R-:W-:-:S02]  /*8080*/  DMUL R6, R6, R56 ;  /* 0x0000003806067228 */ /* 0x002fc40000000000 */
[-C--:B--2---:R-:W-:Y:S02]  /*8090*/  DMUL R4, R4, R56.reuse ;  /* 0x0000003804047228 */ /* 0x084fe40000000000 */
[-C--:B---3--:R-:W-:Y:S02]  /*80a0*/  DMUL R2, R2, R56.reuse ;  /* 0x0000003802027228 */ /* 0x088fe40000000000 */
[----:B----4-:R-:W-:Y:S01]  /*80b0*/  DMUL R56, R10, R56 ;  /* 0x000000380a387228 */ /* 0x010fe20000000000 */
        /* <DEDUP_REMOVED lines=22> */
[----:B------:R-:W-:Y:S01]  /*8220*/  IMAD R13, R14, R15, RZ ;  /* 0x0000000f0e0d7224 */ /* 0x000fe200078e02ff */
[----:B------:R-:W-:-:S03]  /*8230*/  MOV R11, R18 ;  /* 0x00000012000b7202 */ /* 0x000fc60000000f00 */
[----:B------:R-:W-:Y:S02]  /*8240*/  IMAD R12, R12, R17, R13 ;  /* 0x000000110c0c7224 */ /* 0x000fe400078e020d */
[----:B------:R-:W-:Y:S02]  /*8250*/  IMAD.MOV.U32 R13, RZ, RZ, R40 ;  /* 0x000000ffff0d7224 */ /* 0x000fe400078e0028 */
[----:B------:R-:W-:Y:S01]  /*8260*/  IMAD.IADD R12, R12, 0x1, R19 ;  /* 0x000000010c0c7824 */ /* 0x000fe200078e0213 */
[----:B------:R-:W-:Y:S05]  /*8270*/  BRA `(.L_x_96) ;  /* 0x00000000005c7947 */ /* 0x000fea0003800000 */
.L_x_95:
        /* <DEDUP_REMOVED lines=17> */
[----:B------:R-:W-:Y:S02]  /*8390*/  ISETP.GE.U32.AND P1, PT, R12, R15, PT ;  /* 0x0000000f0c00720c */ /* 0x000fe40003f26070 */
[----:B------:R-:W-:-:S11]  /*83a0*/  MOV R12, RZ ;  /* 0x000000ff000c7202 */ /* 0x000fd60000000f00 */
[----:B------:R-:W-:Y:S01]  /*83b0*/  @P1 VIADD R13, R13, 0x1 ;  /* 0x000000010d0d1836 */ /* 0x000fe20000000000 */
[----:B------:R-:W-:-:S04]  /*83c0*/  @!P0 LOP3.LUT R13, RZ, R15, RZ, 0x33, !PT ;  /* 0x0000000fff0d8212 */ /* 0x000fc800078e33ff */
[----:B------:R-:W-:-:S05]  /*83d0*/  IADD3 R11, -R13, RZ, RZ ;  /* 0x000000ff0d0b7210 */ /* 0x000fca0007ffe1ff */
[----:B------:R-:W-:Y:S02]  /*83e0*/  IMAD R11, R15, R11, R10 ;  /* 0x0000000b0f0b7224 */ /* 0x000fe400078e020a */
.L_x_96:
[----:B------:R-:W-:Y:S05]  /*83f0*/  BSYNC B0 ;  /* 0x0000000000007941 */ /* 0x000fea0003800000 */
.L_x_94:
        /* <DEDUP_REMOVED lines=37> */
.L_x_98:
        /* <DEDUP_REMOVED lines=20> */
.L_x_99:
[----:B------:R-:W-:Y:S05]  /*8790*/  BSYNC B0 ;  /* 0x0000000000007941 */ /* 0x000fea0003800000 */
.L_x_97:
        /* <DEDUP_REMOVED lines=37> */
.L_x_101:
        /* <DEDUP_REMOVED lines=20> */
.L_x_102:
[----:B------:R-:W-:Y:S05]  /*8b30*/  BSYNC B0 ;  /* 0x0000000000007941 */ /* 0x000fea0003800000 */
.L_x_100:
        /* <DEDUP_REMOVED lines=36> */
.L_x_104:
        /* <DEDUP_REMOVED lines=20> */
.L_x_105:
[----:B------:R-:W-:Y:S05]  /*8ec0*/  BSYNC B0 ;  /* 0x0000000000007941 */ /* 0x000fea0003800000 */
.L_x_103:
        /* <DEDUP_REMOVED lines=12> */
.L_x_93:
[----:B------:R-:W-:Y:S01]  /*8f90*/  ULDC UR4, c[0x0][0x214] ;  /* 0x0000850000047ab9 */ /* 0x000fe20000000800 */
[----:B------:R-:W-:Y:S01]  /*8fa0*/  VIADD R10, R36, 0x9 ;  /* 0x00000009240a7836 */ /* 0x000fe20000000000 */
[----:B------:R-:W-:Y:S01]  /*8fb0*/  ISETP.GE.AND P0, PT, R50, UR4, PT ;  /* 0x0000000432007c0c */ /* 0x000fe2000bf06270 */
[----:B------:R-:W-:Y:S02]  /*8fc0*/  ULDC.64 UR4, c[0x0][0x2b8] ;  /* 0x0000ae0000047ab9 */ /* 0x000fe40000000a00 */
[----:B------:R-:W-:Y:S02]  /*8fd0*/  IADD3 R12, P1, R8, UR4, RZ ;  /* 0x00000004080c7c10 */ /* 0x000fe4000ff3e0ff */
[----:B------:R-:W-:Y:S01]  /*8fe0*/  ISETP.LT.AND P3, PT, R0, UR6, !P0 ;  /* 0x0000000600007c0c */ /* 0x000fe2000c761270 */
[----:B------:R-:W-:Y:S01]  /*8ff0*/  VIADD R0, R36, 0xa ;  /* 0x0000000a24007836 */ /* 0x000fe20000000000 */
[----:B------:R-:W-:Y:S01]  /*9000*/  ISETP.LT.AND P2, PT, R10, UR6, !P0 ;  /* 0x000000060a007c0c */ /* 0x000fe2000c741270 */
[----:B------:R-:W-:Y:S01]  /*9010*/  VIADD R36, R36, 0xb ;  /* 0x0000000b24247836 */ /* 0x000fe20000000000 */
[----:B------:R-:W-:-:S02]  /*9020*/  IADD3.X R13, R9, UR5, RZ, P1, !PT ;  /* 0x00000005090d7c10 */ /* 0x000fc40008ffe4ff */
[----:B------:R-:W-:Y:S02]  /*9030*/  IADD3 R10, P4, R12, UR4, RZ ;  /* 0x000000040c0a7c10 */ /* 0x000fe4000ff9e0ff */
[----:B------:R-:W-:Y:S02]  /*9040*/  ISETP.LT.AND P1, PT, R0, UR6, !P0 ;  /* 0x0000000600007c0c */ /* 0x000fe4000c721270 */
[----:B------:R-:W-:Y:S02]  /*9050*/  ISETP.LT.AND P0, PT, R36, UR6, !P0 ;  /* 0x0000000624007c0c */ /* 0x000fe4000c701270 */
[----:B------:R-:W-:Y:S01]  /*9060*/  IADD3.X R11, R13, UR5, RZ, P4, !PT ;  /* 0x000000050d0b7c10 */ /* 0x000fe2000a7fe4ff */
[----:B------:R1:W-:Y:S01]  /*9070*/  @P3 STG.E.64 desc[UR12][R8.64], R6 ;  /* 0x0000000608003986 */ /* 0x0003e2000c101b0c */
[----:B------:R-:W-:-:S03]  /*9080*/  IADD3 R14, P4, R10, UR4, RZ ;  /* 0x000000040a0e7c10 */ /* 0x000fc6000ff9e0ff */
[----:B------:R1:W-:Y:S01]  /*9090*/  @P2 STG.E.64 desc[UR12][R12.64], R4 ;  /* 0x000000040c002986 */ /* 0x0003e2000c101b0c */
[----:B------:R-:W-:-:S03]  /*90a0*/  IADD3.X R15, R11, UR5, RZ, P4, !PT ;  /* 0x000000050b0f7c10 */ /* 0x000fc6000a7fe4ff */
[----:B------:R1:W-:Y:S04]  /*90b0*/  @P1 STG.E.64 desc[UR12][R10.64], R2 ;  /* 0x000000020a001986 */ /* 0x0003e8000c101b0c */
[----:B------:R1:W-:Y:S02]  /*90c0*/  @P0 STG.E.64 desc[UR12][R14.64], R56 ;  /* 0x000000380e000986 */ /* 0x0003e4000c101b0c */
.L_x_77:
[----:B------:R-:W-:Y:S05]  /*90d0*/  BSYNC B2 ;  /* 0x0000000000027941 */ /* 0x000fea0003800000 */
.L_x_17:
[----:B-1-3--:R-:W1:Y:S08]  /*90e0*/  LDC R2, c[0x0][0x224] ;  /* 0x00008900ff027b82 */ /* 0x00ae700000000800 */
[----:B------:R-:W3:Y:S01]  /*90f0*/  LDC R0, c[0x0][0x320] ;  /* 0x0000c800ff007b82 */ /* 0x000ee20000000800 */
[----:B-1----:R-:W-:-:S04]  /*9100*/  ISETP.GT.AND P0, PT, R2, 0x1, PT ;  /* 0x000000010200780c */ /* 0x002fc80003f04270 */
[----:B---3--:R-:W-:-:S13]  /*9110*/  ISETP.EQ.AND P0, PT, R0, RZ, P0 ;  /* 0x000000ff0000720c */ /* 0x008fda0000702270 */
[----:B------:R-:W-:Y:S05]  /*9120*/  @!P0 EXIT ;  /* 0x000000000000894d */ /* 0x000fea0003800000 */
[----:B------:R-:W1:Y:S01]  /*9130*/  S2R R0, SR_TID.X ;  /* 0x0000000000007919 */ /* 0x000e620000002100 */
[----:B------:R-:W-:Y:S01]  /*9140*/  VIADD R47, R47, 0x1 ;  /* 0x000000012f2f7836 */ /* 0x000fe20000000000 */
[----:B------:R-:W-:Y:S04]  /*9150*/  BAR.SYNC.DEFER_BLOCKING 0x0 ;  /* 0x0000000000007b1d */ /* 0x000fe80000010000 */
[----:B------:R-:W-:-:S04]  /*9160*/  ISETP.NE.AND P1, PT, R47, R2, PT ;  /* 0x000000022f00720c */ /* 0x000fc80003f25270 */
[----:B------:R-:W-:Y:S02]  /*9170*/  SEL R2, R47, RZ, P1 ;  /* 0x000000ff2f027207 */ /* 0x000fe40000800000 */
[----:B-1----:R-:W-:-:S13]  /*9180*/  ISETP.GT.AND P0, PT, R0, RZ, PT ;  /* 0x000000ff0000720c */ /* 0x002fda0003f04270 */
[----:B------:R-:W-:Y:S05]  /*9190*/  @P0 EXIT ;  /* 0x000000000000094d */ /* 0x000fea0003800000 */
[----:B------:R-:W1:Y:S01]  /*91a0*/  S2R R3, SR_CTAID.Y ;  /* 0x0000000000037919 */ /* 0x000e620000002600 */
[----:B------:R-:W3:Y:S01]  /*91b0*/  S2UR UR5, SR_CTAID.X ;  /* 0x00000000000579c3 */ /* 0x000ee20000002500 */
[----:B------:R-:W-:Y:S01]  /*91c0*/  ULDC UR6, c[0x0][0x228] ;  /* 0x00008a0000067ab9 */ /* 0x000fe20000000800 */
[----:B------:R-:W-:Y:S02]  /*91d0*/  UMOV UR4, 0xffffffff ;  /* 0xffffffff00047882 */ /* 0x000fe40000000000 */
[----:B------:R-:W-:-:S04]  /*91e0*/  USHF.L.U32 UR4, UR4, UR6, URZ ;  /* 0x0000000604047299 */ /* 0x000fc8000800063f */
[----:B------:R-:W4:Y:S08]  /*91f0*/  LDC R0, c[0x0][0x21c] ;  /* 0x00008700ff007b82 */ /* 0x000f300000000800 */
[----:B--2---:R-:W2:Y:S01]  /*9200*/  LDC.64 R4, c[0x0][0x370] ;  /* 0x0000dc00ff047b82 */ /* 0x004ea20000000a00 */
[----:B---3--:R-:W-:Y:S02]  /*9210*/  ULOP3.LUT UR4, UR5, UR4, URZ, 0x30, !UPT ;  /* 0x0000000405047292 */ /* 0x008fe4000f8e303f */
[----:B------:R-:W-:Y:S01]  /*9220*/  USHF.R.S32.HI UR5, URZ, UR6, UR5 ;  /* 0x000000063f057299 */ /* 0x000fe20008011405 */
[----:B-1----:R-:W-:-:S04]  /*9230*/  SHF.L.U32 R3, R3, UR6, RZ ;  /* 0x0000000603037c19 */ /* 0x002fc800080006ff */
[----:B------:R-:W-:-:S05]  /*9240*/  IADD3 R3, R3, UR4, RZ ;  /* 0x0000000403037c10 */ /* 0x000fca000fffe0ff */
[----:B----4-:R-:W-:-:S04]  /*9250*/  IMAD R3, R3, R0, UR5 ;  /* 0x0000000503037e24 */ /* 0x010fc8000f8e0200 */
[----:B--2---:R-:W-:Y:S01]  /*9260*/  IMAD.WIDE R4, R3, 0x4, R4 ;  /* 0x0000000403047825 */ /* 0x004fe200078e0204 */
[----:B------:R-:W-:Y:S01]  /*9270*/  @!PT LDS RZ, [RZ] ;  /* 0x00000000fffff984 */ /* 0x000fe20000000800 */
[----:B------:R-:W-:Y:S01]  /*9280*/  @!PT LDS RZ, [RZ] ;  /* 0x00000000fffff984 */ /* 0x000fe20000000800 */
[----:B------:R-:W-:Y:S01]  /*9290*/  @!PT LDS RZ, [RZ] ;  /* 0x00000000fffff984 */ /* 0x000fe20000000800 */
[----:B------:R-:W-:Y:S01]  /*92a0*/  @!PT LDS RZ, [RZ] ;  /* 0x00000000fffff984 */ /* 0x000fe20000000800 */
[----:B------:R-:W-:Y:S06]  /*92b0*/  MEMBAR.ALL.GPU ;  /* 0x0000000000007992 */ /* 0x000fec000000a000 */
[----:B------:R-:W-:-:S00]  /*92c0*/  ERRBAR ;  /* 0x00000000000079ab */ /* 0x000fc00000000000 */
[----:B------:R-:W-:Y:S06]  /*92d0*/  CGAERRBAR ;  /* 0x00000000000075ab */ /* 0x000fec0000000000 */
[----:B------:R-:W-:Y:S01]  /*92e0*/  STG.E.STRONG.GPU desc[UR12][R4.64], R2 ;  /* 0x0000000204007986 */ /* 0x000fe2000c10f90c */
[----:B------:R-:W-:Y:S05]  /*92f0*/  EXIT ;  /* 0x000000000000794d */ /* 0x000fea0003800000 */
        .weak           $__internal_0_$__cuda_sm20_div_u64
        .type           $__internal_0_$__cuda_sm20_div_u64,@function
        .size           $__internal_0_$__cuda_sm20_div_u64,(.L_x_107 - $__internal_0_$__cuda_sm20_div_u64)
$__internal_0_$__cuda_sm20_div_u64:
[----:B------:R-:W-:Y:S02]  /*9300*/  IMAD.MOV.U32 R48, RZ, RZ, R46 ;  /* 0x000000ffff307224 */ /* 0x000fe400078e002e */
[----:B------:R-:W-:-:S04]  /*9310*/  IMAD.MOV.U32 R49, RZ, RZ, R45 ;  /* 0x000000ffff317224 */ /* 0x000fc800078e002d */
[----:B------:R-:W1:Y:S08]  /*9320*/  I2F.U64.RP R48, R48 ;  /* 0x0000003000307312 */ /* 0x000e700000309000 */
[----:B-1----:R-:W1:Y:S02]  /*9330*/  MUFU.RCP R43, R48 ;  /* 0x00000030002b7308 */ /* 0x002e640000001000 */
[----:B-1----:R-:W-:-:S06]  /*9340*/  IADD3 R43, R43, 0x1ffffffe, RZ ;  /* 0x1ffffffe2b2b7810 */ /* 0x002fcc0007ffe0ff */
[----:B------:R-:W1:Y:S02]  /*9350*/  F2I.U64.TRUNC R70, R43 ;  /* 0x0000002b00467311 */ /* 0x000e64000020d800 */
[----:B-1----:R-:W-:-:S04]  /*9360*/  IMAD.WIDE.U32 R72, R70, R46, RZ ;  /* 0x0000002e46487225 */ /* 0x002fc800078e00ff */
[C---:B------:R-:W-:Y:S01]  /*9370*/  IMAD R39, R70.reuse, R45, R73 ;  /* 0x0000002d46277224 */ /* 0x040fe200078e0249 */
[----:B------:R-:W-:Y:S02]  /*9380*/  IADD3 R42, P2, RZ, -R72, RZ ;  /* 0x80000048ff2a7210 */ /* 0x000fe40007f5e0ff */
[----:B------:R-:W-:Y:S01]  /*9390*/  MOV R73, R70 ;  /* 0x0000004600497202 */ /* 0x000fe20000000f00 */
[----:B------:R-:W-:Y:S02]  /*93a0*/  IMAD R40, R71, R46, R39 ;  /* 0x0000002e47287224 */ /* 0x000fe400078e0227 */
[----:B------:R-:W-:-:S04]  /*93b0*/  IMAD.HI.U32 R72, R70, R42, RZ ;  /* 0x0000002a46487227 */ /* 0x000fc800078e00ff */
[----:B------:R-:W-:-:S04]  /*93c0*/  IMAD.X R40, RZ, RZ, ~R40, P2 ;  /* 0x000000ffff287224 */ /* 0x000fc800010e0e28 */
[----:B------:R-:W-:-:S04]  /*93d0*/  IMAD.WIDE.U32 R72, P4, R70, R40, R72 ;  /* 0x0000002846487225 */ /* 0x000fc80007880048 */
[C---:B------:R-:W-:Y:S02]  /*93e0*/  IMAD R39, R71.reuse, R40, RZ ;  /* 0x0000002847277224 */ /* 0x040fe400078e02ff */
[----:B------:R-:W-:-:S04]  /*93f0*/  IMAD.HI.U32 R42, P3, R71, R42, R72 ;  /* 0x0000002a472a7227 */ /* 0x000fc80007860048 */
[----:B------:R-:W-:Y:S01]  /*9400*/  IMAD.HI.U32 R40, R71, R40, RZ ;  /* 0x0000002847287227 */ /* 0x000fe200078e00ff */
[----:B------:R-:W-:-:S03]  /*9410*/  IADD3 R49, P2, R39, R42, RZ ;  /* 0x0000002a27317210 */ /* 0x000fc60007f5e0ff */
[----:B------:R-:W-:Y:S02]  /*9420*/  IMAD.X R40, R40, 0x1, R71, P4 ;  /* 0x0000000128287824 */ /* 0x000fe400020e0647 */
[----:B------:R-:W-:-:S03]  /*9430*/  IMAD.WIDE.U32 R70, R49, R46, RZ ;  /* 0x0000002e31467225 */ /* 0x000fc600078e00ff */
[----:B------:R-:W-:Y:S01]  /*9440*/  IADD3.X R43, RZ, RZ, R40, P2, P3 ;  /* 0x000000ffff2b7210 */ /* 0x000fe200017e6428 */
[----:B------:R-:W-:Y:S01]  /*9450*/  IMAD R40, R49, R45, R71 ;  /* 0x0000002d31287224 */ /* 0x000fe200078e0247 */
[----:B------:R-:W-:-:S03]  /*9460*/  IADD3 R42, P2, RZ, -R70, RZ ;  /* 0x80000046ff2a7210 */ /* 0x000fc60007f5e0ff */
[----:B------:R-:W-:Y:S02]  /*9470*/  IMAD R40, R43, R46, R40 ;  /* 0x0000002e2b287224 */ /* 0x000fe400078e0228 */
[----:B------:R-:W-:-:S03]  /*9480*/  IMAD.HI.U32 R48, R49, R42, RZ ;  /* 0x0000002a31307227 */ /* 0x000fc600078e00ff */
[----:B------:R-:W-:-:S05]  /*9490*/  IADD3.X R40, RZ, ~R40, RZ, P2, !PT ;  /* 0x80000028ff287210 */ /* 0x000fca00017fe4ff */
[----:B------:R-:W-:-:S04]  /*94a0*/  IMAD.WIDE.U32 R48, P4, R49, R40, R48 ;  /* 0x0000002831307225 */ /* 0x000fc80007880030 */
[C---:B------:R-:W-:Y:S02]  /*94b0*/  IMAD R39, R43.reuse, R40, RZ ;  /* 0x000000282b277224 */ /* 0x040fe400078e02ff */
[----:B------:R-:W-:-:S04]  /*94c0*/  IMAD.HI.U32 R42, P3, R43, R42, R48 ;  /* 0x0000002a2b2a7227 */ /* 0x000fc80007860030 */
[----:B------:R-:W-:Y:S01]  /*94d0*/  IMAD.HI.U32 R40, R43, R40, RZ ;  /* 0x000000282b287227 */ /* 0x000fe200078e00ff */
[----:B------:R-:W-:-:S03]  /*94e0*/  IADD3 R39, P2, R39, R42, RZ ;  /* 0x0000002a27277210 */ /* 0x000fc60007f5e0ff */
[----:B------:R-:W-:Y:S01]  /*94f0*/  IMAD.X R40, R40, 0x1, R43, P4 ;  /* 0x0000000128287824 */ /* 0x000fe200020e062b */
[----:B------:R-:W-:Y:S01]  /*9500*/  MOV R43, RZ ;  /* 0x000000ff002b7202 */ /* 0x000fe20000000f00 */
[----:B------:R-:W-:-:S03]  /*9510*/  IMAD.HI.U32 R42, R39, R38, RZ ;  /* 0x00000026272a7227 */ /* 0x000fc600078e00ff */
[----:B------:R-:W-:Y:S01]  /*9520*/  IADD3.X R40, RZ, RZ, R40, P2, P3 ;  /* 0x000000ffff287210 */ /* 0x000fe200017e6428 */
[----:B------:R-:W-:-:S04]  /*9530*/  IMAD.WIDE.U32 R42, R39, R41, R42 ;  /* 0x00000029272a7225 */ /* 0x000fc800078e002a */
[C---:B------:R-:W-:Y:S02]  /*9540*/  IMAD R48, R40.reuse, R41, RZ ;  /* 0x0000002928307224 */ /* 0x040fe400078e02ff */
[----:B------:R-:W-:-:S04]  /*9550*/  IMAD.HI.U32 R43, P3, R40, R38, R42 ;  /* 0x00000026282b7227 */ /* 0x000fc8000786002a */
[----:B------:R-:W-:Y:S01]  /*9560*/  IMAD.HI.U32 R39, R40, R41, RZ ;  /* 0x0000002928277227 */ /* 0x000fe200078e00ff */
[----:B------:R-:W-:-:S03]  /*9570*/  IADD3 R48, P2, R48, R43, RZ ;  /* 0x0000002b30307210 */ /* 0x000fc60007f5e0ff */
[----:B------:R-:W-:Y:S02]  /*9580*/  IMAD.X R39, RZ, RZ, R39, P3 ;  /* 0x000000ffff277224 */ /* 0x000fe400018e0627 */
[----:B------:R-:W-:-:S03]  /*9590*/  IMAD.WIDE.U32 R42, R48, R46, RZ ;  /* 0x0000002e302a7225 */ /* 0x000fc600078e00ff */
[----:B------:R-:W-:Y:S01]  /*95a0*/  IADD3.X R49, RZ, R39, RZ, P2, !PT ;  /* 0x00000027ff317210 */ /* 0x000fe200017fe4ff */
[----:B------:R-:W-:Y:S01]  /*95b0*/  IMAD R40, R48, R45, R43 ;  /* 0x0000002d30287224 */ /* 0x000fe200078e022b */
[----:B------:R-:W-:-:S03]  /*95c0*/  IADD3 R39, P2, -R42, R38, RZ ;  /* 0x000000262a277210 */ /* 0x000fc60007f5e1ff */
[-C--:B------:R-:W-:Y:S01]  /*95d0*/  IMAD R38, R49, R46.reuse, R40 ;  /* 0x0000002e31267224 */ /* 0x080fe200078e0228 */
[----:B------:R-:W-:Y:S02]  /*95e0*/  ISETP.GE.U32.AND P4, PT, R39, R46, PT ;  /* 0x0000002e2700720c */ /* 0x000fe40003f86070 */
[----:B------:R-:W-:Y:S01]  /*95f0*/  IADD3 R40, P3, -R46, R39, RZ ;  /* 0x000000272e287210 */ /* 0x000fe20007f7e1ff */
[----:B------:R-:W-:Y:S01]  /*9600*/  IMAD.X R38, R41, 0x1, ~R38, P2 ;  /* 0x0000000129267824 */ /* 0x000fe200010e0e26 */
[----:B------:R-:W-:-:S04]  /*9610*/  IADD3 R43, P2, R48, 0x1, RZ ;  /* 0x00000001302b7810 */ /* 0x000fc80007f5e0ff */
[----:B------:R-:W-:Y:S01]  /*9620*/  ISETP.GE.U32.AND.EX P4, PT, R38, R45, PT, P4 ;  /* 0x0000002d2600720c */ /* 0x000fe20003f86140 */
[----:B------:R-:W-:Y:S01]  /*9630*/  IMAD.X R42, RZ, RZ, R49, P2 ;  /* 0x000000ffff2a7224 */ /* 0x000fe200010e0631 */
[----:B------:R-:W-:Y:S02]  /*9640*/  IADD3.X R41, ~R45, R38, RZ, P3, !PT ;  /* 0x000000262d297210 */ /* 0x000fe40001ffe5ff */
[----:B------:R-:W-:Y:S02]  /*9650*/  SEL R39, R40, R39, P4 ;  /* 0x0000002728277207 */ /* 0x000fe40002000000 */
[----:B------:R-:W-:Y:S02]  /*9660*/  SEL R43, R43, R48, P4 ;  /* 0x000000302b2b7207 */ /* 0x000fe40002000000 */
[----:B------:R-:W-:Y:S02]  /*9670*/  SEL R38, R41, R38, P4 ;  /* 0x0000002629267207 */ /* 0x000fe40002000000 */
[----:B------:R-:W-:-:S02]  /*9680*/  SEL R42, R42, R49, P4 ;  /* 0x000000312a2a7207 */ /* 0x000fc40002000000 */
[----:B------:R-:W-:Y:S02]  /*9690*/  ISETP.GE.U32.AND P4, PT, R39, R46, PT ;  /* 0x0000002e2700720c */ /* 0x000fe40003f86070 */
[----:B------:R-:W-:Y:S02]  /*96a0*/  IADD3 R40, P3, R43, 0x1, RZ ;  /* 0x000000012b287810 */ /* 0x000fe40007f7e0ff */
[----:B------:R-:W-:Y:S02]  /*96b0*/  ISETP.NE.U32.AND P2, PT, R46, RZ, PT ;  /* 0x000000ff2e00720c */ /* 0x000fe40003f45070 */
[----:B------:R-:W-:Y:S02]  /*96c0*/  ISETP.GE.U32.AND.EX P4, PT, R38, R45, PT, P4 ;  /* 0x0000002d2600720c */ /* 0x000fe40003f86140 */
[----:B------:R-:W-:Y:S02]  /*96d0*/  IADD3.X R39, RZ, R42, RZ, P3, !PT ;  /* 0x0000002aff277210 */ /* 0x000fe40001ffe4ff */
[----:B------:R-:W-:-:S02]  /*96e0*/  ISETP.NE.AND.EX P2, PT, R45, RZ, PT, P2 ;  /* 0x000000ff2d00720c */ /* 0x000fc40003f45320 */
[----:B------:R-:W-:Y:S02]  /*96f0*/  MOV R45, 0x0 ;  /* 0x00000000002d7802 */ /* 0x000fe40000000f00 */
[----:B------:R-:W-:Y:S02]  /*9700*/  SEL R40, R40, R43, P4 ;  /* 0x0000002b28287207 */ /* 0x000fe40002000000 */
[----:B------:R-:W-:Y:S02]  /*9710*/  SEL R39, R39, R42, P4 ;  /* 0x0000002a27277207 */ /* 0x000fe40002000000 */
[----:B------:R-:W-:Y:S02]  /*9720*/  SEL R40, R40, 0xffffffff, P2 ;  /* 0xffffffff28287807 */ /* 0x000fe40001000000 */
[----:B------:R-:W-:Y:S01]  /*9730*/  SEL R39, R39, 0xffffffff, P2 ;  /* 0xffffffff27277807 */ /* 0x000fe20001000000 */
[----:B------:R-:W-:Y:S06]  /*9740*/  RET.REL.NODEC R44 `(_ZN7cutlass6KernelINS_4gemm6kernel14RankKUniversalINS1_11threadblock13MmaMultistageINS1_9GemmShapeILi32ELi32ELi16EEENS_9transform11threadblock28PredicatedTileAccessIteratorINS_11MatrixShapeILi32ELi16EEEdNS_6layout11ColumnMajorELi1ENS8_31PitchLinearWarpStripedThreadMapINS_16PitchLinearShapeILi32ELi16EEELi128ENSG_ILi16ELi2EEELi1EEENS_5ArrayIdLi1ELb1EEELb0ENSD_9NoPermuteEEENS9_25RegularTileAccessIteratorISC_dNSD_43ColumnMajorTensorOpMultiplicandCongruous64bELi1ESJ_Li8EEELNS_4arch14CacheOperation4KindE0ENSA_INSB_ILi16ELi32EEEdNSD_8RowMajorELi0ESJ_SL_Lb0ESM_EENSO_ISU_dNSD_40RowMajorTensorOpMultiplicandCongruous64bELi0ESJ_Li8EEELST_0EdSV_NS4_9MmaPolicyINS1_4warp11MmaTensorOpINS6_ILi16ELi16ELi16EEEdSP_dSX_dSV_NS10_17MmaTensorOpPolicyINSR_3MmaINS6_ILi8ELi8ELi4EEELi32EdSV_dSE_dSV_NSR_13OpMultiplyAddEEENSB_ILi1ELi1EEEEELi1ELb0EbEENSB_ILi0ELi0EEES1B_Li1EEELi3ELNS1_23SharedMemoryClearOptionE0EbEENS_8epilogue11threadblock8EpilogueIS7_S1A_Li1ENS1G_27PredicatedTileIteratorBlas3INS1G_26OutputTileOptimalThreadMapINS1G_15OutputTileShapeILi32ELi8ELi2ELi1ELi1EEENS1K_ILi1ELi2ELi1ELi1ELi2EEELi128ELi1ELi64EEEdLNS_8BlasModeE1EEENS1F_4warp24FragmentIteratorTensorOpIS12_S15_dNSK_IdLi2ELb1EEESV_EENS1Q_20TileIteratorTensorOpIS12_S15_dSV_EENS1G_18SharedLoadIteratorINS1N_18CompactedThreadMapEdLi8EEENS1F_6thread17LinearCombinationIdLi1EddLNS1Z_9ScaleType4KindE0ELNS_15FloatRoundStyleE2EdEENSB_ILi0ELi4EEELi1ELi1EEENS4_30GemmIdentityThreadblockSwizzleILi1EEELNS_8FillModeE1EEEEEvNT_6ParamsE) ;  /* 0xffffff682c2c7950 */ /* 0x000fec0003c3ffff */
.L_x_106:
[----:B------:R-:W-:-:S00]  /*9750*/  BRA `(.L_x_106) ;  /* 0xfffffffc00fc7947 */ /* 0x000fc0000383ffff */
[----:B------:R-:W-:-:S00]  /*9760*/  NOP ;  /* 0x0000000000007918 */ /* 0x000fc00000000000 */
        /* <DEDUP_REMOVED lines=9> */
.L_x_107:


//--------------------- .nv.shared._ZN7cutlass6KernelINS_4gemm6kernel14RankKUniversalINS1_11threadblock13MmaMultistageINS1_9GemmShapeILi32ELi32ELi16EEENS_9transform11threadblock28PredicatedTileAccessIteratorINS_11MatrixShapeILi32ELi16EEEdNS_6layout11ColumnMajorELi1ENS8_31PitchLinearWarpStripedThreadMapINS_16PitchLinearShapeILi32ELi16EEELi128ENSG_ILi16ELi2EEELi1EEENS_5ArrayIdLi1ELb1EEELb0ENSD_9NoPermuteEEENS9_25RegularTileAccessIteratorISC_dNSD_43ColumnMajorTensorOpMultiplicandCongruous64bELi1ESJ_Li8EEELNS_4arch14CacheOperation4KindE0ENSA_INSB_ILi16ELi32EEEdNSD_8RowMajorELi0ESJ_SL_Lb0ESM_EENSO_ISU_dNSD_40RowMajorTensorOpMultiplicandCongruous64bELi0ESJ_Li8EEELST_0EdSV_NS4_9MmaPolicyINS1_4warp11MmaTensorOpINS6_ILi16ELi16ELi16EEEdSP_dSX_dSV_NS10_17MmaTensorOpPolicyINSR_3MmaINS6_ILi8ELi8ELi4EEELi32EdSV_dSE_dSV_NSR_13OpMultiplyAddEEENSB_ILi1ELi1EEEEELi1ELb0EbEENSB_ILi0ELi0EEES1B_Li1EEELi3ELNS1_23SharedMemoryClearOptionE0EbEENS_8epilogue11threadblock8EpilogueIS7_S1A_Li1ENS1G_27PredicatedTileIteratorBlas3INS1G_26OutputTileOptimalThreadMapINS1G_15OutputTileShapeILi32ELi8ELi2ELi1ELi1EEENS1K_ILi1ELi2ELi1ELi1ELi2EEELi128ELi1ELi64EEEdLNS_8BlasModeE1EEENS1F_4warp24FragmentIteratorTensorOpIS12_S15_dNSK_IdLi2ELb1EEESV_EENS1Q_20TileIteratorTensorOpIS12_S15_dSV_EENS1G_18SharedLoadIteratorINS1N_18CompactedThreadMapEdLi8EEENS1F_6thread17LinearCombinationIdLi1EddLNS1Z_9ScaleType4KindE0ELNS_15FloatRoundStyleE2EdEENSB_ILi0ELi4EEELi1ELi1EEENS4_30GemmIdentityThreadblockSwizzleILi1EEELNS_8FillModeE1EEEEEvNT_6ParamsE --------------------------
	.section	.nv.shared._ZN7cutlass6KernelINS_4gemm6kernel14RankKUniversalINS1_11threadblock13MmaMultistageINS1_9GemmShapeILi32ELi32ELi16EEENS_9transform11threadblock28PredicatedTileAccessIteratorINS_11MatrixShapeILi32ELi16EEEdNS_6layout11ColumnMajorELi1ENS8_31PitchLinearWarpStripedThreadMapINS_16PitchLinearShapeILi32ELi16EEELi128ENSG_ILi16ELi2EEELi1EEENS_5ArrayIdLi1ELb1EEELb0ENSD_9NoPermuteEEENS9_25RegularTileAccessIteratorISC_dNSD_43ColumnMajorTensorOpMultiplicandCongruous64bELi1ESJ_Li8EEELNS_4arch14CacheOperation4KindE0ENSA_INSB_ILi16ELi32EEEdNSD_8RowMajorELi0ESJ_SL_Lb0ESM_EENSO_ISU_dNSD_40RowMajorTensorOpMultiplicandCongruous64bELi0ESJ_Li8EEELST_0EdSV_NS4_9MmaPolicyINS1_4warp11MmaTensorOpINS6_ILi16ELi16ELi16EEEdSP_dSX_dSV_NS10_17MmaTensorOpPolicyINSR_3MmaINS6_ILi8ELi8ELi4EEELi32EdSV_dSE_dSV_NSR_13OpMultiplyAddEEENSB_ILi1ELi1EEEEELi1ELb0EbEENSB_ILi0ELi0EEES1B_Li1EEELi3ELNS1_23SharedMemoryClearOptionE0EbEENS_8epilogue11threadblock8EpilogueIS7_S1A_Li1ENS1G_27PredicatedTileIteratorBlas3INS1G_26OutputTileOptimalThreadMapINS1G_15OutputTileShapeILi32ELi8ELi2ELi1ELi1EEENS1K_ILi1ELi2ELi1ELi1ELi2EEELi128ELi1ELi64EEEdLNS_8BlasModeE1EEENS1F_4warp24FragmentIteratorTensorOpIS12_S15_dNSK_IdLi2ELb1EEESV_EENS1Q_20TileIteratorTensorOpIS12_S15_dSV_EENS1G_18SharedLoadIteratorINS1N_18CompactedThreadMapEdLi8EEENS1F_6thread17LinearCombinationIdLi1EddLNS1Z_9ScaleType4KindE0ELNS_15FloatRoundStyleE2EdEENSB_ILi0ELi4EEELi1ELi1EEENS4_30GemmIdentityThreadblockSwizzleILi1EEELNS_8FillModeE1EEEEEvNT_6ParamsE,"aw",@nobits
	.sectionflags	@""
	.align	16
	.zero		1024


//--------------------- .nv.shared.reserved.0     --------------------------
	.section	.nv.shared.reserved.0,"aw",@nobits
	.weak		__nv_reservedSMEM_offset_0_alias
	.size		__nv_reservedSMEM_offset_0_alias, 0, 0
	.other		__nv_reservedSMEM_offset_0_alias,@"STO_CUDA_RESERVED_SHARED STV_DEFAULT"
__nv_reservedSMEM_offset_0_alias:
	.zero		0


//--------------------- .nv.global                --------------------------
	.section	.nv.global,"aw",@nobits
.nv.global:
	.type		_ZN39_INTERNAL_4a2541e7_4_k_cu_302ffe06_32584cute1_E,@object
	.size		_ZN39_INTERNAL_4a2541e7_4_k_cu_302ffe06_32584cute1_E,(_ZN39_INTERNAL_4a2541e7_4_k_cu_302ffe06_32584cuda3std3__45__cpo6cbeginE - _ZN39_INTERNAL_4a2541e7_4_k_cu_302ffe06_32584cute1_E)
_ZN39_INTERNAL_4a2541e7_4_k_cu_302ffe06_32584cute1_E:
	.zero		1
	.type		_ZN39_INTERNAL_4a2541e7_4_k_cu_302ffe06_32584cuda3std3__45__cpo6cbeginE,@object
	.size		_ZN39_INTERNAL_4a2541e7_4_k_cu_302ffe06_32584cuda3std3__45__cpo6cbeginE,(_ZN39_INTERNAL_4a2541e7_4_k_cu_302ffe06_32584cuda3std3__48in_placeE - _ZN39_INTERNAL_4a2541e7_4_k_cu_302ffe06_32584cuda3std3__45__cpo6cbeginE)
_ZN39_INTERNAL_4a2541e7_4_k_cu_302ffe06_32584cuda3std3__45__cpo6cbeginE:
	.zero		1
	.type		_ZN39_INTERNAL_4a2541e7_4_k_cu_302ffe06_32584cuda3std3__48in_placeE,@object
	.size		_ZN39_INTERNAL_4a2541e7_4_k_cu_302ffe06_32584cuda3std3__48in_placeE,(_ZN39_INTERNAL_4a2541e7_4_k_cu_302ffe06_32584cuda3std6ranges3__45__cpo9iter_moveE - _ZN39_INTERNAL_4a2541e7_4_k_cu_302ffe06_32584cuda3std3__48in_placeE)
_ZN39_INTERNAL_4a2541e7_4_k_cu_302ffe06_32584cuda3std3__48in_placeE:
	.zero		1
	.type		_ZN39_INTERNAL_4a2541e7_4_k_cu_302ffe06_32584cuda3std6ranges3__45__cpo9iter_moveE,@object
	.size		_ZN39_INTERNAL_4a2541e7_4_k_cu_302ffe06_32584cuda3std6ranges3__45__cpo9iter_moveE,(_ZN39_INTERNAL_4a2541e7_4_k_cu_302ffe06_32584cuda3std3__45__cpo5beginE - _ZN39_INTERNAL_4a2541e7_4_k_cu_302ffe06_32584cuda3std6ranges3__45__cpo9iter_moveE)
_ZN39_INTERNAL_4a2541e7_4_k_cu_302ffe06_32584cuda3std6ranges3__45__cpo9iter_moveE:
	.zero		1
	.type		_ZN39_INTERNAL_4a2541e7_4_k_cu_302ffe06_32584cuda3std3__45__cpo5beginE,@object
	.size		_ZN39_INTERNAL_4a2541e7_4_k_cu_302ffe06_32584cuda3std3__45__cpo5beginE,(_ZN39_INTERNAL_4a2541e7_4_k_cu_302ffe06_32584cuda3std3__441_GLOBAL__N__4a2541e7_4_k_cu_302ffe06_32586ignoreE - _ZN39_INTERNAL_4a2541e7_4_k_cu_302ffe06_32584cuda3std3__45__cpo5beginE)
_ZN39_INTERNAL_4a2541e7_4_k_cu_302ffe06_32584cuda3std3__45__cpo5beginE:
	.zero		1
	.type		_ZN39_INTERNAL_4a2541e7_4_k_cu_302ffe06_32584cuda3std3__441_GLOBAL__N__4a2541e7_4_k_cu_302ffe06_32586ignoreE,@object
	.size		_ZN39_INTERNAL_4a2541e7_4_k_cu_302ffe06_32584cuda3std3__441_GLOBAL__N__4a2541e7_4_k_cu_302ffe06_32586ignoreE,(_ZN39_INTERNAL_4a2541e7_4_k_cu_302ffe06_32584cute7productE - _ZN39_INTERNAL_4a2541e7_4_k_cu_302ffe06_32584cuda3std3__441_GLOBAL__N__4a2541e7_4_k_cu_302ffe06_32586ignoreE)
_ZN39_INTERNAL_4a2541e7_4_k_cu_302ffe06_32584cuda3std3__441_GLOBAL__N__4a2541e7_4_k_cu_302ffe06_32586ignoreE:
	.zero		1
	.type		_ZN39_INTERNAL_4a2541e7_4_k_cu_302ffe06_32584cute7productE,@object
	.size		_ZN39_INTERNAL_4a2541e7_4_k_cu_302ffe06_32584cute7productE,(_ZN39_INTERNAL_4a2541e7_4_k_cu_302ffe06_32584cuda3std3__45__cpo3endE - _ZN39_INTERNAL_4a2541e7_4_k_cu_302ffe06_32584cute7productE)
_ZN39_INTERNAL_4a2541e7_4_k_cu_302ffe06_32584cute7productE:
	.zero		1
	.type		_ZN39_INTERNAL_4a2541e7_4_k_cu_302ffe06_32584cuda3std3__45__cpo3endE,@object
	.size		_ZN39_INTERNAL_4a2541e7_4_k_cu_302ffe06_32584cuda3std3__45__cpo3endE,(_ZN39_INTERNAL_4a2541e7_4_k_cu_302ffe06_32584cuda3std3__419piecewise_constructE - _ZN39_INTERNAL_4a2541e7_4_k_cu_302ffe06_32584cuda3std3__45__cpo3endE)
_ZN39_INTERNAL_4a2541e7_4_k_cu_302ffe06_32584cuda3std3__45__cpo3endE:
	.zero		1
	.type		_ZN39_INTERNAL_4a2541e7_4_k_cu_302ffe06_32584cuda3std3__419piecewise_constructE,@object
	.size		_ZN39_INTERNAL_4a2541e7_4_k_cu_302ffe06_32584cuda3std3__419piecewise_constructE,(_ZN39_INTERNAL_4a2541e7_4_k_cu_302ffe06_32584cuda3std3__45__cpo4cendE - _ZN39_INTERNAL_4a2541e7_4_k_cu_302ffe06_32584cuda3std3__419piecewise_constructE)
_ZN39_INTERNAL_4a2541e7_4_k_cu_302ffe06_32584cuda3std3__419piecewise_constructE:
	.zero		1
	.type		_ZN39_INTERNAL_4a2541e7_4_k_cu_302ffe06_32584cuda3std3__45__cpo4cendE,@object
	.size		_ZN39_INTERNAL_4a2541e7_4_k_cu_302ffe06_32584cuda3std3__45__cpo4cendE,(_ZN39_INTERNAL_4a2541e7_4_k_cu_302ffe06_32584cuda3std6ranges3__45__cpo4swapE - _ZN39_INTERNAL_4a2541e7_4_k_cu_302ffe06_32584cuda3std3__45__cpo4cendE)
_ZN39_INTERNAL_4a2541e7_4_k_cu_302ffe06_32584cuda3std3__45__cpo4cendE:
	.zero		1
	.type		_ZN39_INTERNAL_4a2541e7_4_k_cu_302ffe06_32584cuda3std6ranges3__45__cpo4swapE,@object
	.size		_ZN39_INTERNAL_4a2541e7_4_k_cu_302ffe06_32584cuda3std6ranges3__45__cpo4swapE,(.L_7 - _ZN39_INTERNAL_4a2541e7_4_k_cu_302ffe06_32584cuda3std6ranges3__45__cpo4swapE)
_ZN39_INTERNAL_4a2541e7_4_k_cu_302ffe06_32584cuda3std6ranges3__45__cpo4swapE:
	.zero		1
.L_7:


//--------------------- .nv.constant0._ZN7cutlass6KernelINS_4gemm6kernel14RankKUniversalINS1_11threadblock13MmaMultistageINS1_9GemmShapeILi32ELi32ELi16EEENS_9transform11threadblock28PredicatedTileAccessIteratorINS_11MatrixShapeILi32ELi16EEEdNS_6layout11ColumnMajorELi1ENS8_31PitchLinearWarpStripedThreadMapINS_16PitchLinearShapeILi32ELi16EEELi128ENSG_ILi16ELi2EEELi1EEENS_5ArrayIdLi1ELb1EEELb0ENSD_9NoPermuteEEENS9_25RegularTileAccessIteratorISC_dNSD_43ColumnMajorTensorOpMultiplicandCongruous64bELi1ESJ_Li8EEELNS_4arch14CacheOperation4KindE0ENSA_INSB_ILi16ELi32EEEdNSD_8RowMajorELi0ESJ_SL_Lb0ESM_EENSO_ISU_dNSD_40RowMajorTensorOpMultiplicandCongruous64bELi0ESJ_Li8EEELST_0EdSV_NS4_9MmaPolicyINS1_4warp11MmaTensorOpINS6_ILi16ELi16ELi16EEEdSP_dSX_dSV_NS10_17MmaTensorOpPolicyINSR_3MmaINS6_ILi8ELi8ELi4EEELi32EdSV_dSE_dSV_NSR_13OpMultiplyAddEEENSB_ILi1ELi1EEEEELi1ELb0EbEENSB_ILi0ELi0EEES1B_Li1EEELi3ELNS1_23SharedMemoryClearOptionE0EbEENS_8epilogue11threadblock8EpilogueIS7_S1A_Li1ENS1G_27PredicatedTileIteratorBlas3INS1G_26OutputTileOptimalThreadMapINS1G_15OutputTileShapeILi32ELi8ELi2ELi1ELi1EEENS1K_ILi1ELi2ELi1ELi1ELi2EEELi128ELi1ELi64EEEdLNS_8BlasModeE1EEENS1F_4warp24FragmentIteratorTensorOpIS12_S15_dNSK_IdLi2ELb1EEESV_EENS1Q_20TileIteratorTensorOpIS12_S15_dSV_EENS1G_18SharedLoadIteratorINS1N_18CompactedThreadMapEdLi8EEENS1F_6thread17LinearCombinationIdLi1EddLNS1Z_9ScaleType4KindE0ELNS_15FloatRoundStyleE2EdEENSB_ILi0ELi4EEELi1ELi1EEENS4_30GemmIdentityThreadblockSwizzleILi1EEELNS_8FillModeE1EEEEEvNT_6ParamsE --------------------------
	.section	.nv.constant0._ZN7cutlass6KernelINS_4gemm6kernel14RankKUniversalINS1_11threadblock13MmaMultistageINS1_9GemmShapeILi32ELi32ELi16EEENS_9transform11threadblock28PredicatedTileAccessIteratorINS_11MatrixShapeILi32ELi16EEEdNS_6layout11ColumnMajorELi1ENS8_31PitchLinearWarpStripedThreadMapINS_16PitchLinearShapeILi32ELi16EEELi128ENSG_ILi16ELi2EEELi1EEENS_5ArrayIdLi1ELb1EEELb0ENSD_9NoPermuteEEENS9_25RegularTileAccessIteratorISC_dNSD_43ColumnMajorTensorOpMultiplicandCongruous64bELi1ESJ_Li8EEELNS_4arch14CacheOperation4KindE0ENSA_INSB_ILi16ELi32EEEdNSD_8RowMajorELi0ESJ_SL_Lb0ESM_EENSO_ISU_dNSD_40RowMajorTensorOpMultiplicandCongruous64bELi0ESJ_Li8EEELST_0EdSV_NS4_9MmaPolicyINS1_4warp11MmaTensorOpINS6_ILi16ELi16ELi16EEEdSP_dSX_dSV_NS10_17MmaTensorOpPolicyINSR_3MmaINS6_ILi8ELi8ELi4EEELi32EdSV_dSE_dSV_NSR_13OpMultiplyAddEEENSB_ILi1ELi1EEEEELi1ELb0EbEENSB_ILi0ELi0EEES1B_Li1EEELi3ELNS1_23SharedMemoryClearOptionE0EbEENS_8epilogue11threadblock8EpilogueIS7_S1A_Li1ENS1G_27PredicatedTileIteratorBlas3INS1G_26OutputTileOptimalThreadMapINS1G_15OutputTileShapeILi32ELi8ELi2ELi1ELi1EEENS1K_ILi1ELi2ELi1ELi1ELi2EEELi128ELi1ELi64EEEdLNS_8BlasModeE1EEENS1F_4warp24FragmentIteratorTensorOpIS12_S15_dNSK_IdLi2ELb1EEESV_EENS1Q_20TileIteratorTensorOpIS12_S15_dSV_EENS1G_18SharedLoadIteratorINS1N_18CompactedThreadMapEdLi8EEENS1F_6thread17LinearCombinationIdLi1EddLNS1Z_9ScaleType4KindE0ELNS_15FloatRoundStyleE2EdEENSB_ILi0ELi4EEELi1ELi1EEENS4_30GemmIdentityThreadblockSwizzleILi1EEELNS_8FillModeE1EEEEEvNT_6ParamsE,"a",@progbits
	.sectionflags	@""
	.align	4
.nv.constant0._ZN7cutlass6KernelINS_4gemm6kernel14RankKUniversalINS1_11threadblock13MmaMultistageINS1_9GemmShapeILi32ELi32ELi16EEENS_9transform11threadblock28PredicatedTileAccessIteratorINS_11MatrixShapeILi32ELi16EEEdNS_6layout11ColumnMajorELi1ENS8_31PitchLinearWarpStripedThreadMapINS_16PitchLinearShapeILi32ELi16EEELi128ENSG_ILi16ELi2EEELi1EEENS_5ArrayIdLi1ELb1EEELb0ENSD_9NoPermuteEEENS9_25RegularTileAccessIteratorISC_dNSD_43ColumnMajorTensorOpMultiplicandCongruous64bELi1ESJ_Li8EEELNS_4arch14CacheOperation4KindE0ENSA_INSB_ILi16ELi32EEEdNSD_8RowMajorELi0ESJ_SL_Lb0ESM_EENSO_ISU_dNSD_40RowMajorTensorOpMultiplicandCongruous64bELi0ESJ_Li8EEELST_0EdSV_NS4_9MmaPolicyINS1_4warp11MmaTensorOpINS6_ILi16ELi16ELi16EEEdSP_dSX_dSV_NS10_17MmaTensorOpPolicyINSR_3MmaINS6_ILi8ELi8ELi4EEELi32EdSV_dSE_dSV_NSR_13OpMultiplyAddEEENSB_ILi1ELi1EEEEELi1ELb0EbEENSB_ILi0ELi0EEES1B_Li1EEELi3ELNS1_23SharedMemoryClearOptionE0EbEENS_8epilogue11threadblock8EpilogueIS7_S1A_Li1ENS1G_27PredicatedTileIteratorBlas3INS1G_26OutputTileOptimalThreadMapINS1G_15OutputTileShapeILi32ELi8ELi2ELi1ELi1EEENS1K_ILi1ELi2ELi1ELi1ELi2EEELi128ELi1ELi64EEEdLNS_8BlasModeE1EEENS1F_4warp24FragmentIteratorTensorOpIS12_S15_dNSK_IdLi2ELb1EEESV_EENS1Q_20TileIteratorTensorOpIS12_S15_dSV_EENS1G_18SharedLoadIteratorINS1N_18CompactedThreadMapEdLi8EEENS1F_6thread17LinearCombinationIdLi1EddLNS1Z_9ScaleType4KindE0ELNS_15FloatRoundStyleE2EdEENSB_ILi0ELi4EEELi1ELi1EEENS4_30GemmIdentityThreadblockSwizzleILi1EEELNS_8FillModeE1EEEEEvNT_6ParamsE:
	.zero		896


//--------------------- SYMBOLS --------------------------

	.type		.nv.reservedSmem.offset0,@object
	.size		.nv.reservedSmem.offset0,0x4
